// auto-generated by cutlass_sweep.gemm — config: {"arch": "sm_90", "cluster_m": 1, "cluster_n": 1, "dtype": "bf16", "dtype_b": "bf16", "layout": "nt", "stages": 0, "tile_k": 128, "tile_m": 384, "tile_n": 64}
#include "cutlass/cutlass.h"
#include "cutlass/gemm/collective/collective_builder.hpp"
#include "cutlass/gemm/device/gemm_universal_adapter.h"
#include "cutlass/gemm/kernel/gemm_universal.hpp"
#include "cutlass/epilogue/collective/collective_builder.hpp"

using ElemA = cutlass::bfloat16_t;
using ElemB = cutlass::bfloat16_t;
using ElemCD = cutlass::bfloat16_t;
using Acc  = float;
using TileShape    = cute::Shape<cute::_384, cute::_64, cute::_128>;
using ClusterShape = cute::Shape<cute::_1, cute::_1, cute::_1>;

using CollectiveEpilogue = typename cutlass::epilogue::collective::CollectiveBuilder<
    cutlass::arch::Sm90, cutlass::arch::OpClassTensorOp,
    TileShape, ClusterShape,
    cutlass::epilogue::collective::EpilogueTileAuto,
    Acc, Acc,
    ElemCD, cutlass::layout::RowMajor, 128 / cutlass::sizeof_bits<ElemCD>::value,
    ElemCD, cutlass::layout::RowMajor, 128 / cutlass::sizeof_bits<ElemCD>::value,
    cutlass::epilogue::collective::EpilogueScheduleAuto
  >::CollectiveOp;

using CollectiveMainloop = typename cutlass::gemm::collective::CollectiveBuilder<
    cutlass::arch::Sm90, cutlass::arch::OpClassTensorOp,
    ElemA, cutlass::layout::RowMajor, 128 / cutlass::sizeof_bits<ElemA>::value,
    ElemB, cutlass::layout::ColumnMajor, 128 / cutlass::sizeof_bits<ElemB>::value,
    Acc,
    TileShape, ClusterShape,
    cutlass::gemm::collective::StageCountAutoCarveout<static_cast<int>(sizeof(typename CollectiveEpilogue::SharedStorage))>,
    cutlass::gemm::collective::KernelScheduleAuto
  >::CollectiveOp;

using GemmKernel = cutlass::gemm::kernel::GemmUniversal<
    cute::Shape<int,int,int,int>,
    CollectiveMainloop,
    CollectiveEpilogue
>;
using Gemm = cutlass::gemm::device::GemmUniversalAdapter<GemmKernel>;

// Force the device kernel symbol into the cubin without needing a host main.
auto* _anchor = &cutlass::device_kernel<GemmKernel>;


// ===== COMPILED SASS (sm_90a) =====

	.target	sm_90a

	.elftype	@"ET_EXEC"


//--------------------- .note.nv.tkinfo           --------------------------
	.section	.note.nv.tkinfo,"",@"SHT_NOTE"
	.sectionflags	@"SHF_NOTE_NV_TKINFO"
	.tkinfo
        /*0018*/ 	.word	0x00000002
        /*0030*/ 	.string	""
        /*0030*/ 	.string	"ptxas"
        /*0030*/ 	.string	"Cuda compilation tools, release 13.0, V13.0.88"
        /*0030*/ 	.string	"Build cuda_13.0.r13.0/compiler.36424714_0"
        /*0030*/ 	.string	"-arch sm_90a -m 64 "



//--------------------- .note.nv.cuinfo           --------------------------
	.section	.note.nv.cuinfo,"",@"SHT_NOTE"
	.sectionflags	@"SHF_NOTE_NV_CUINFO"
        /*0018*/ 	.short	0x0002
        /*001a*/ 	.short	0x005a
        /*001c*/ 	.short	0x0082
	.zero		2


//--------------------- .nv.info                  --------------------------
	.section	.nv.info,"",@"SHT_CUDA_INFO"
	.align	4


	//----- nvinfo : EIATTR_REGCOUNT
	.align		4
        /*0000*/ 	.byte	0x04, 0x2f
        /*0002*/ 	.short	(.L_15 - .L_14)
	.align		4
.L_14:
        /*0004*/ 	.word	index@(_ZN7cutlass13device_kernelINS_4gemm6kernel13GemmUniversalIN4cute5tupleIJiiiiEEENS1_10collective13CollectiveMmaINS1_34MainloopSm90TmaGmmaWarpSpecializedILi2ENS5_IJNS4_1CILi1EEESB_SB_EEENS1_35KernelTmaWarpSpecializedCooperativeEEENS5_IJNSA_ILi384EEENSA_ILi64EEENSA_ILi128EEEEEENS_10bfloat16_tENS5_IJlSB_lEEESJ_SK_NS4_8TiledMMAINS4_8MMA_AtomIJNS4_4SM904GMMA27MMA_64x64x16_F32BF16BF16_SSILNSO_5MajorE0ELSQ_0ELNSO_7ScaleInE1ELSR_1EEEEEENS4_6LayoutINS5_IJNSA_ILi2EEESB_SB_EEENS5_IJSB_NSA_ILi0EEESX_EEEEENS5_IJNS4_10UnderscoreES10_S10_EEEEENS4_13SM90_TMA_LOADENS4_14ComposedLayoutINS4_7SwizzleILi3ELi4ELi3EEENS4_18smem_ptr_flag_bitsILi16EEENSU_INS5_IJNSA_ILi8EEESG_EEENS5_IJSG_SB_EEEEEEEvNS4_8identityES13_S1D_vS1E_EENS_8epilogue10collective6detail29Sm90TmaWarpSpecializedAdapterINS1H_15DefaultEpilogueISJ_SK_SK_NS1G_6thread17LinearCombinationISJ_Li1EffLNS1L_9ScaleType4KindE0ELNS_15FloatRoundStyleE2ESJ_EENS1_15EpilogueDefaultEEEEEvvEEEEvNT_6ParamsE)
        /*0008*/ 	.word	0x000000a8


	//----- nvinfo : EIATTR_FRAME_SIZE
	.align		4
.L_15:
        /*000c*/ 	.byte	0x04, 0x11
        /*000e*/ 	.short	(.L_17 - .L_16)
	.align		4
.L_16:
        /*0010*/ 	.word	index@(_ZN7cutlass13device_kernelINS_4gemm6kernel13GemmUniversalIN4cute5tupleIJiiiiEEENS1_10collective13CollectiveMmaINS1_34MainloopSm90TmaGmmaWarpSpecializedILi2ENS5_IJNS4_1CILi1EEESB_SB_EEENS1_35KernelTmaWarpSpecializedCooperativeEEENS5_IJNSA_ILi384EEENSA_ILi64EEENSA_ILi128EEEEEENS_10bfloat16_tENS5_IJlSB_lEEESJ_SK_NS4_8TiledMMAINS4_8MMA_AtomIJNS4_4SM904GMMA27MMA_64x64x16_F32BF16BF16_SSILNSO_5MajorE0ELSQ_0ELNSO_7ScaleInE1ELSR_1EEEEEENS4_6LayoutINS5_IJNSA_ILi2EEESB_SB_EEENS5_IJSB_NSA_ILi0EEESX_EEEEENS5_IJNS4_10UnderscoreES10_S10_EEEEENS4_13SM90_TMA_LOADENS4_14ComposedLayoutINS4_7SwizzleILi3ELi4ELi3EEENS4_18smem_ptr_flag_bitsILi16EEENSU_INS5_IJNSA_ILi8EEESG_EEENS5_IJSG_SB_EEEEEEEvNS4_8identityES13_S1D_vS1E_EENS_8epilogue10collective6detail29Sm90TmaWarpSpecializedAdapterINS1H_15DefaultEpilogueISJ_SK_SK_NS1G_6thread17LinearCombinationISJ_Li1EffLNS1L_9ScaleType4KindE0ELNS_15FloatRoundStyleE2ESJ_EENS1_15EpilogueDefaultEEEEEvvEEEEvNT_6ParamsE)
        /*0014*/ 	.word	0x00000000


	//----- nvinfo : EIATTR_MIN_STACK_SIZE
	.align		4
.L_17:
        /*0018*/ 	.byte	0x04, 0x12
        /*001a*/ 	.short	(.L_19 - .L_18)
	.align		4
.L_18:
        /*001c*/ 	.word	index@(_ZN7cutlass13device_kernelINS_4gemm6kernel13GemmUniversalIN4cute5tupleIJiiiiEEENS1_10collective13CollectiveMmaINS1_34MainloopSm90TmaGmmaWarpSpecializedILi2ENS5_IJNS4_1CILi1EEESB_SB_EEENS1_35KernelTmaWarpSpecializedCooperativeEEENS5_IJNSA_ILi384EEENSA_ILi64EEENSA_ILi128EEEEEENS_10bfloat16_tENS5_IJlSB_lEEESJ_SK_NS4_8TiledMMAINS4_8MMA_AtomIJNS4_4SM904GMMA27MMA_64x64x16_F32BF16BF16_SSILNSO_5MajorE0ELSQ_0ELNSO_7ScaleInE1ELSR_1EEEEEENS4_6LayoutINS5_IJNSA_ILi2EEESB_SB_EEENS5_IJSB_NSA_ILi0EEESX_EEEEENS5_IJNS4_10UnderscoreES10_S10_EEEEENS4_13SM90_TMA_LOADENS4_14ComposedLayoutINS4_7SwizzleILi3ELi4ELi3EEENS4_18smem_ptr_flag_bitsILi16EEENSU_INS5_IJNSA_ILi8EEESG_EEENS5_IJSG_SB_EEEEEEEvNS4_8identityES13_S1D_vS1E_EENS_8epilogue10collective6detail29Sm90TmaWarpSpecializedAdapterINS1H_15DefaultEpilogueISJ_SK_SK_NS1G_6thread17LinearCombinationISJ_Li1EffLNS1L_9ScaleType4KindE0ELNS_15FloatRoundStyleE2ESJ_EENS1_15EpilogueDefaultEEEEEvvEEEEvNT_6ParamsE)
        /*0020*/ 	.word	0x00000000
.L_19:


//--------------------- .nv.compat                --------------------------
	.section	.nv.compat,"",@"SHT_CUDA_COMPAT_INFO"
	.align	4
        /*0000*/ 	.byte	0x02, 0x09, 0x01, 0x00, 0x02, 0x02, 0x04, 0x00, 0x02, 0x05, 0x05, 0x00, 0x03, 0x07, 0x01, 0x01
        /*0010*/ 	.byte	0x02, 0x03, 0x01, 0x00, 0x02, 0x06, 0x01, 0x00, 0x04, 0x0b, 0x08, 0x00, 0x00, 0x00, 0x00, 0x00
        /*0020*/ 	.byte	0x00, 0x00, 0x00, 0x00


//--------------------- .nv.info._ZN7cutlass13device_kernelINS_4gemm6kernel13GemmUniversalIN4cute5tupleIJiiiiEEENS1_10collective13CollectiveMmaINS1_34MainloopSm90TmaGmmaWarpSpecializedILi2ENS5_IJNS4_1CILi1EEESB_SB_EEENS1_35KernelTmaWarpSpecializedCooperativeEEENS5_IJNSA_ILi384EEENSA_ILi64EEENSA_ILi128EEEEEENS_10bfloat16_tENS5_IJlSB_lEEESJ_SK_NS4_8TiledMMAINS4_8MMA_AtomIJNS4_4SM904GMMA27MMA_64x64x16_F32BF16BF16_SSILNSO_5MajorE0ELSQ_0ELNSO_7ScaleInE1ELSR_1EEEEEENS4_6LayoutINS5_IJNSA_ILi2EEESB_SB_EEENS5_IJSB_NSA_ILi0EEESX_EEEEENS5_IJNS4_10UnderscoreES10_S10_EEEEENS4_13SM90_TMA_LOADENS4_14ComposedLayoutINS4_7SwizzleILi3ELi4ELi3EEENS4_18smem_ptr_flag_bitsILi16EEENSU_INS5_IJNSA_ILi8EEESG_EEENS5_IJSG_SB_EEEEEEEvNS4_8identityES13_S1D_vS1E_EENS_8epilogue10collective6detail29Sm90TmaWarpSpecializedAdapterINS1H_15DefaultEpilogueISJ_SK_SK_NS1G_6thread17LinearCombinationISJ_Li1EffLNS1L_9ScaleType4KindE0ELNS_15FloatRoundStyleE2ESJ_EENS1_15EpilogueDefaultEEEEEvvEEEEvNT_6ParamsE --------------------------
	.section	.nv.info._ZN7cutlass13device_kernelINS_4gemm6kernel13GemmUniversalIN4cute5tupleIJiiiiEEENS1_10collective13CollectiveMmaINS1_34MainloopSm90TmaGmmaWarpSpecializedILi2ENS5_IJNS4_1CILi1EEESB_SB_EEENS1_35KernelTmaWarpSpecializedCooperativeEEENS5_IJNSA_ILi384EEENSA_ILi64EEENSA_ILi128EEEEEENS_10bfloat16_tENS5_IJlSB_lEEESJ_SK_NS4_8TiledMMAINS4_8MMA_AtomIJNS4_4SM904GMMA27MMA_64x64x16_F32BF16BF16_SSILNSO_5MajorE0ELSQ_0ELNSO_7ScaleInE1ELSR_1EEEEEENS4_6LayoutINS5_IJNSA_ILi2EEESB_SB_EEENS5_IJSB_NSA_ILi0EEESX_EEEEENS5_IJNS4_10UnderscoreES10_S10_EEEEENS4_13SM90_TMA_LOADENS4_14ComposedLayoutINS4_7SwizzleILi3ELi4ELi3EEENS4_18smem_ptr_flag_bitsILi16EEENSU_INS5_IJNSA_ILi8EEESG_EEENS5_IJSG_SB_EEEEEEEvNS4_8identityES13_S1D_vS1E_EENS_8epilogue10collective6detail29Sm90TmaWarpSpecializedAdapterINS1H_15DefaultEpilogueISJ_SK_SK_NS1G_6thread17LinearCombinationISJ_Li1EffLNS1L_9ScaleType4KindE0ELNS_15FloatRoundStyleE2ESJ_EENS1_15EpilogueDefaultEEEEEvvEEEEvNT_6ParamsE,"",@"SHT_CUDA_INFO"
	.sectionflags	@""
	.align	4


	//----- nvinfo : EIATTR_CUDA_API_VERSION
	.align		4
        /*0000*/ 	.byte	0x04, 0x37
        /*0002*/ 	.short	(.L_21 - .L_20)
.L_20:
        /*0004*/ 	.word	0x00000082


	//----- nvinfo : EIATTR_KPARAM_INFO
	.align		4
.L_21:
        /*0008*/ 	.byte	0x04, 0x17
        /*000a*/ 	.short	(.L_23 - .L_22)
.L_22:
        /*000c*/ 	.word	0x00000000
        /*0010*/ 	.short	0x0000
        /*0012*/ 	.short	0x0070
        /*0014*/ 	.byte	0x00, 0xf0, 0x01, 0x10


	//----- nvinfo : EIATTR_SPARSE_MMA_MASK
	.align		4
.L_23:
        /*0018*/ 	.byte	0x03, 0x50
        /*001a*/ 	.short	0x0000


	//----- nvinfo : EIATTR_MAXREG_COUNT
	.align		4
        /*001c*/ 	.byte	0x03, 0x1b
        /*001e*/ 	.short	0x00a8


	//----- nvinfo : EIATTR_NUM_BARRIERS
	.align		4
        /*0020*/ 	.byte	0x02, 0x4c
        /*0022*/ 	.byte	0x01
	.zero		1


	//----- nvinfo : EIATTR_EXTERNS
	.align		4
        /*0024*/ 	.byte	0x04, 0x0f
        /*0026*/ 	.short	(.L_25 - .L_24)


	//   ....[0]....
	.align		4
.L_24:
        /*0028*/ 	.word	index@(__assertfail)


	//----- nvinfo : EIATTR_MERCURY_ISA_VERSION
	.align		4
.L_25:
        /*002c*/ 	.byte	0x03, 0x5f
        /*002e*/ 	.short	0x0101


	//----- nvinfo : EIATTR_INT_WARP_WIDE_INSTR_OFFSETS
	.align		4
        /*0030*/ 	.byte	0x04, 0x31
        /*0032*/ 	.short	(.L_27 - .L_26)


	//   ....[0]....
.L_26:
        /*0034*/ 	.word	0x00000370


	//   ....[1]....
        /*0038*/ 	.word	0x00000380


	//   ....[2]....
        /*003c*/ 	.word	0x000004a0


	//----- nvinfo : EIATTR_COOP_GROUP_MASK_REGIDS
	.align		4
.L_27:
        /*0040*/ 	.byte	0x04, 0x29
        /*0042*/ 	.short	(.L_29 - .L_28)


	//   ....[0]....
.L_28:
        /*0044*/ 	.word	0xffffffff


	//   ....[1]....
        /*0048*/ 	.word	0xffffffff


	//   ....[2]....
        /*004c*/ 	.word	0xffffffff


	//   ....[3]....
        /*0050*/ 	.word	0xffffffff


	//   ....[4]....
        /*0054*/ 	.word	0xffffffff


	//----- nvinfo : EIATTR_COOP_GROUP_INSTR_OFFSETS
	.align		4
.L_29:
        /*0058*/ 	.byte	0x04, 0x28
        /*005a*/ 	.short	(.L_31 - .L_30)


	//   ....[0]....
.L_30:
        /*005c*/ 	.word	0x00000060


	//   ....[1]....
        /*0060*/ 	.word	0x00000070


	//   ....[2]....
        /*0064*/ 	.word	0x00000130


	//   ....[3]....
        /*0068*/ 	.word	0x00000280


	//   ....[4]....
        /*006c*/ 	.word	0x000011f0


	//----- nvinfo : EIATTR_REG_RECONFIG
	.align		4
.L_31:
        /*0070*/ 	.byte	0x01, 0x54
	.zero		2


	//----- nvinfo : EIATTR_SYSCALL_OFFSETS
	.align		4
        /*0074*/ 	.byte	0x04, 0x46
        /*0076*/ 	.short	(.L_33 - .L_32)


	//   ....[0]....
.L_32:
        /*0078*/ 	.word	0x000013e0


	//----- nvinfo : EIATTR_MBARRIER_INSTR_OFFSETS
	.align		4
.L_33:
        /*007c*/ 	.byte	0x04, 0x39
        /*007e*/ 	.short	(.L_35 - .L_34)


	//   ....[0]....
.L_34:
        /*0080*/ 	.word	0x00000230
        /*0084*/ 	.word	0x000000ff
        /*0088*/ 	.word	0x00000000
        /*008c*/ 	.short	0x0100
        /*008e*/ 	.byte	0x08
	.zero		1


	//   ....[1]....
        /*0090*/ 	.word	0x00000240
        /*0094*/ 	.word	0x000000ff
        /*0098*/ 	.word	0x00000010
        /*009c*/ 	.short	0x0100
        /*009e*/ 	.byte	0x08
	.zero		1


	//   ....[2]....
        /*00a0*/ 	.word	0x00000250
        /*00a4*/ 	.word	0x000000ff
        /*00a8*/ 	.word	0x00000008
        /*00ac*/ 	.short	0x0100
        /*00ae*/ 	.byte	0x08
	.zero		1


	//   ....[3]....
        /*00b0*/ 	.word	0x00000260
        /*00b4*/ 	.word	0x000000ff
        /*00b8*/ 	.word	0x00000018
        /*00bc*/ 	.short	0x0100
        /*00be*/ 	.byte	0x08
	.zero		1


	//   ....[4]....
        /*00c0*/ 	.word	0x00000520
        /*00c4*/ 	.word	0x000000ff
        /*00c8*/ 	.word	0x00000030
        /*00cc*/ 	.short	0x0100
        /*00ce*/ 	.byte	0x08
	.zero		1


	//   ....[5]....
        /*00d0*/ 	.word	0x00000580
        /*00d4*/ 	.word	0x000000ff
        /*00d8*/ 	.word	0x00000038
        /*00dc*/ 	.short	0x0100
        /*00de*/ 	.byte	0x08
	.zero		1


	//   ....[6]....
        /*00e0*/ 	.word	0x00001460
        /*00e4*/ 	.word	0x00000003
        /*00e8*/ 	.word	0x00000000
        /*00ec*/ 	.short	0x010a
        /*00ee*/ 	.byte	0x3f
	.zero		1


	//   ....[7]....
        /*00f0*/ 	.word	0x000014c0
        /*00f4*/ 	.word	0x00000003
        /*00f8*/ 	.word	0x00000000
        /*00fc*/ 	.short	0x010a
        /*00fe*/ 	.byte	0x3f
	.zero		1


	//   ....[8]....
        /*0100*/ 	.word	0x00001ff0
        /*0104*/ 	.word	0x000000ff
        /*0108*/ 	.word	0x00000000
        /*010c*/ 	.short	0x010a
        /*010e*/ 	.byte	0x04
	.zero		1


	//   ....[9]....
        /*0110*/ 	.word	0x00002030
        /*0114*/ 	.word	0x000000ff
        /*0118*/ 	.word	0x00000000
        /*011c*/ 	.short	0x010a
        /*011e*/ 	.byte	0x04
	.zero		1


	//   ....[10]....
        /*0120*/ 	.word	0x00002a50
        /*0124*/ 	.word	0x000000ff
        /*0128*/ 	.word	0x00000000
        /*012c*/ 	.short	0x0101
        /*012e*/ 	.byte	0x0b
	.zero		1


	//   ....[11]....
        /*0130*/ 	.word	0x00002c10
        /*0134*/ 	.word	0x000000ff
        /*0138*/ 	.word	0x00000000
        /*013c*/ 	.short	0x0101
        /*013e*/ 	.byte	0x04
	.zero		1


	//   ....[12]....
        /*0140*/ 	.word	0x0000b0f0
        /*0144*/ 	.word	0x0000000e
        /*0148*/ 	.word	0x00000010
        /*014c*/ 	.short	0x010a
        /*014e*/ 	.byte	0x3f
	.zero		1


	//   ....[13]....
        /*0150*/ 	.word	0x0000b570
        /*0154*/ 	.word	0x00000005
        /*0158*/ 	.word	0x00000038
        /*015c*/ 	.short	0x0101
        /*015e*/ 	.byte	0x3f
	.zero		1


	//   ....[14]....
        /*0160*/ 	.word	0x0000bc80
        /*0164*/ 	.word	0x00000007
        /*0168*/ 	.word	0x00000000
        /*016c*/ 	.short	0x010a
        /*016e*/ 	.byte	0x3f
	.zero		1


	//   ....[15]....
        /*0170*/ 	.word	0x0000bd00
        /*0174*/ 	.word	0x00000003
        /*0178*/ 	.word	0x00000000
        /*017c*/ 	.short	0x010a
        /*017e*/ 	.byte	0x3f
	.zero		1


	//   ....[16]....
        /*0180*/ 	.word	0x0000bd60
        /*0184*/ 	.word	0x00000003
        /*0188*/ 	.word	0x00000000
        /*018c*/ 	.short	0x010a
        /*018e*/ 	.byte	0x3f
	.zero		1


	//   ....[17]....
        /*0190*/ 	.word	0x0000bdc0
        /*0194*/ 	.word	0x00000004
        /*0198*/ 	.word	0x00000000
        /*019c*/ 	.short	0x010a
        /*019e*/ 	.byte	0x3f
	.zero		1


	//   ....[18]....
        /*01a0*/ 	.word	0x0000be90
        /*01a4*/ 	.word	0x0000000e
        /*01a8*/ 	.word	0x00000010
        /*01ac*/ 	.short	0x010a
        /*01ae*/ 	.byte	0x3f
	.zero		1


	//   ....[19]....
        /*01b0*/ 	.word	0x0000bf60
        /*01b4*/ 	.word	0x00000007
        /*01b8*/ 	.word	0x00000000
        /*01bc*/ 	.short	0x010a
        /*01be*/ 	.byte	0x3f
	.zero		1


	//----- nvinfo : EIATTR_NUM_MBARRIERS
	.align		4
.L_35:
        /*01c0*/ 	.byte	0x03, 0x38
        /*01c2*/ 	.short	0x0006


	//----- nvinfo : EIATTR_EXIT_INSTR_OFFSETS
	.align		4
        /*01c4*/ 	.byte	0x04, 0x1c
        /*01c6*/ 	.short	(.L_37 - .L_36)


	//   ....[0]....
.L_36:
        /*01c8*/ 	.word	0x00000620


	//   ....[1]....
        /*01cc*/ 	.word	0x00000ef0


	//   ....[2]....
        /*01d0*/ 	.word	0x0000a7d0


	//   ....[3]....
        /*01d4*/ 	.word	0x0000ae00


	//   ....[4]....
        /*01d8*/ 	.word	0x0000bd50


	//----- nvinfo : EIATTR_MAX_THREADS
	.align		4
.L_37:
        /*01dc*/ 	.byte	0x04, 0x05
        /*01de*/ 	.short	(.L_39 - .L_38)
.L_38:
        /*01e0*/ 	.word	0x00000180
        /*01e4*/ 	.word	0x00000001
        /*01e8*/ 	.word	0x00000001


	//----- nvinfo : EIATTR_CRS_STACK_SIZE
	.align		4
.L_39:
        /*01ec*/ 	.byte	0x04, 0x1e
        /*01ee*/ 	.short	(.L_41 - .L_40)
.L_40:
        /*01f0*/ 	.word	0x00000000


	//----- nvinfo : EIATTR_CBANK_PARAM_SIZE
	.align		4
.L_41:
        /*01f4*/ 	.byte	0x03, 0x19
        /*01f6*/ 	.short	0x0470


	//----- nvinfo : EIATTR_PARAM_CBANK
	.align		4
        /*01f8*/ 	.byte	0x04, 0x0a
        /*01fa*/ 	.short	(.L_43 - .L_42)
	.align		4
.L_42:
        /*01fc*/ 	.word	index@(.nv.constant0._ZN7cutlass13device_kernelINS_4gemm6kernel13GemmUniversalIN4cute5tupleIJiiiiEEENS1_10collective13CollectiveMmaINS1_34MainloopSm90TmaGmmaWarpSpecializedILi2ENS5_IJNS4_1CILi1EEESB_SB_EEENS1_35KernelTmaWarpSpecializedCooperativeEEENS5_IJNSA_ILi384EEENSA_ILi64EEENSA_ILi128EEEEEENS_10bfloat16_tENS5_IJlSB_lEEESJ_SK_NS4_8TiledMMAINS4_8MMA_AtomIJNS4_4SM904GMMA27MMA_64x64x16_F32BF16BF16_SSILNSO_5MajorE0ELSQ_0ELNSO_7ScaleInE1ELSR_1EEEEEENS4_6LayoutINS5_IJNSA_ILi2EEESB_SB_EEENS5_IJSB_NSA_ILi0EEESX_EEEEENS5_IJNS4_10UnderscoreES10_S10_EEEEENS4_13SM90_TMA_LOADENS4_14ComposedLayoutINS4_7SwizzleILi3ELi4ELi3EEENS4_18smem_ptr_flag_bitsILi16EEENSU_INS5_IJNSA_ILi8EEESG_EEENS5_IJSG_SB_EEEEEEEvNS4_8identityES13_S1D_vS1E_EENS_8epilogue10collective6detail29Sm90TmaWarpSpecializedAdapterINS1H_15DefaultEpilogueISJ_SK_SK_NS1G_6thread17LinearCombinationISJ_Li1EffLNS1L_9ScaleType4KindE0ELNS_15FloatRoundStyleE2ESJ_EENS1_15EpilogueDefaultEEEEEvvEEEEvNT_6ParamsE)
        /*0200*/ 	.short	0x0210
        /*0202*/ 	.short	0x0470


	//----- nvinfo : EIATTR_SW_WAR
	.align		4
.L_43:
        /*0204*/ 	.byte	0x04, 0x36
        /*0206*/ 	.short	(.L_45 - .L_44)
.L_44:
        /*0208*/ 	.word	0x00000008
.L_45:


//--------------------- .nv.callgraph             --------------------------
	.section	.nv.callgraph,"",@"SHT_CUDA_CALLGRAPH"
	.align	4
	.sectionentsize	8
	.align		4
        /*0000*/ 	.word	0x00000000
	.align		4
        /*0004*/ 	.word	0xffffffff
	.align		4
        /*0008*/ 	.word	index@(_ZN7cutlass13device_kernelINS_4gemm6kernel13GemmUniversalIN4cute5tupleIJiiiiEEENS1_10collective13CollectiveMmaINS1_34MainloopSm90TmaGmmaWarpSpecializedILi2ENS5_IJNS4_1CILi1EEESB_SB_EEENS1_35KernelTmaWarpSpecializedCooperativeEEENS5_IJNSA_ILi384EEENSA_ILi64EEENSA_ILi128EEEEEENS_10bfloat16_tENS5_IJlSB_lEEESJ_SK_NS4_8TiledMMAINS4_8MMA_AtomIJNS4_4SM904GMMA27MMA_64x64x16_F32BF16BF16_SSILNSO_5MajorE0ELSQ_0ELNSO_7ScaleInE1ELSR_1EEEEEENS4_6LayoutINS5_IJNSA_ILi2EEESB_SB_EEENS5_IJSB_NSA_ILi0EEESX_EEEEENS5_IJNS4_10UnderscoreES10_S10_EEEEENS4_13SM90_TMA_LOADENS4_14ComposedLayoutINS4_7SwizzleILi3ELi4ELi3EEENS4_18smem_ptr_flag_bitsILi16EEENSU_INS5_IJNSA_ILi8EEESG_EEENS5_IJSG_SB_EEEEEEEvNS4_8identityES13_S1D_vS1E_EENS_8epilogue10collective6detail29Sm90TmaWarpSpecializedAdapterINS1H_15DefaultEpilogueISJ_SK_SK_NS1G_6thread17LinearCombinationISJ_Li1EffLNS1L_9ScaleType4KindE0ELNS_15FloatRoundStyleE2ESJ_EENS1_15EpilogueDefaultEEEEEvvEEEEvNT_6ParamsE)
	.align		4
        /*000c*/ 	.word	index@(__assertfail)
	.align		4
        /*0010*/ 	.word	0x00000000
	.align		4
        /*0014*/ 	.word	0xfffffffe
	.align		4
        /*0018*/ 	.word	0x00000000
	.align		4
        /*001c*/ 	.word	0xfffffffd
	.align		4
        /*0020*/ 	.word	0x00000000
	.align		4
        /*0024*/ 	.word	0xfffffffc


//--------------------- .nv.constant4             --------------------------
	.section	.nv.constant4,"a",@progbits
	.align	8
	.align		8
.nv.constant4:
        /*0000*/ 	.dword	__assertfail
	.align		8
        /*0008*/ 	.dword	__unnamed_1
	.align		8
        /*0010*/ 	.dword	_ZN39_INTERNAL_a00badaa_4_k_cu_5a6c8e0f_44154cuda3std3__45__cpo5beginE
	.align		8
        /*0018*/ 	.dword	_ZN39_INTERNAL_a00badaa_4_k_cu_5a6c8e0f_44154cuda3std3__45__cpo3endE
	.align		8
        /*0020*/ 	.dword	_ZN39_INTERNAL_a00badaa_4_k_cu_5a6c8e0f_44154cuda3std3__45__cpo6cbeginE
	.align		8
        /*0028*/ 	.dword	_ZN39_INTERNAL_a00badaa_4_k_cu_5a6c8e0f_44154cuda3std3__45__cpo4cendE
	.align		8
        /*0030*/ 	.dword	_ZN39_INTERNAL_a00badaa_4_k_cu_5a6c8e0f_44154cuda3std3__441_GLOBAL__N__a00badaa_4_k_cu_5a6c8e0f_44156ignoreE
	.align		8
        /*0038*/ 	.dword	_ZN39_INTERNAL_a00badaa_4_k_cu_5a6c8e0f_44154cuda3std3__419piecewise_constructE
	.align		8
        /*0040*/ 	.dword	_ZN39_INTERNAL_a00badaa_4_k_cu_5a6c8e0f_44154cuda3std3__48in_placeE
	.align		8
        /*0048*/ 	.dword	_ZN39_INTERNAL_a00badaa_4_k_cu_5a6c8e0f_44154cuda3std6ranges3__45__cpo4swapE
	.align		8
        /*0050*/ 	.dword	_ZN39_INTERNAL_a00badaa_4_k_cu_5a6c8e0f_44154cuda3std6ranges3__45__cpo9iter_moveE
	.align		8
        /*0058*/ 	.dword	_ZN39_INTERNAL_a00badaa_4_k_cu_5a6c8e0f_44154cute7productE
	.align		8
        /*0060*/ 	.dword	_ZN39_INTERNAL_a00badaa_4_k_cu_5a6c8e0f_44154cute1_E
	.align		8
        /*0068*/ 	.dword	$str$22
	.align		8
        /*0070*/ 	.dword	$str$23


//--------------------- .text._ZN7cutlass13device_kernelINS_4gemm6kernel13GemmUniversalIN4cute5tupleIJiiiiEEENS1_10collective13CollectiveMmaINS1_34MainloopSm90TmaGmmaWarpSpecializedILi2ENS5_IJNS4_1CILi1EEESB_SB_EEENS1_35KernelTmaWarpSpecializedCooperativeEEENS5_IJNSA_ILi384EEENSA_ILi64EEENSA_ILi128EEEEEENS_10bfloat16_tENS5_IJlSB_lEEESJ_SK_NS4_8TiledMMAINS4_8MMA_AtomIJNS4_4SM904GMMA27MMA_64x64x16_F32BF16BF16_SSILNSO_5MajorE0ELSQ_0ELNSO_7ScaleInE1ELSR_1EEEEEENS4_6LayoutINS5_IJNSA_ILi2EEESB_SB_EEENS5_IJSB_NSA_ILi0EEESX_EEEEENS5_IJNS4_10UnderscoreES10_S10_EEEEENS4_13SM90_TMA_LOADENS4_14ComposedLayoutINS4_7SwizzleILi3ELi4ELi3EEENS4_18smem_ptr_flag_bitsILi16EEENSU_INS5_IJNSA_ILi8EEESG_EEENS5_IJSG_SB_EEEEEEEvNS4_8identityES13_S1D_vS1E_EENS_8epilogue10collective6detail29Sm90TmaWarpSpecializedAdapterINS1H_15DefaultEpilogueISJ_SK_SK_NS1G_6thread17LinearCombinationISJ_Li1EffLNS1L_9ScaleType4KindE0ELNS_15FloatRoundStyleE2ESJ_EENS1_15EpilogueDefaultEEEEEvvEEEEvNT_6ParamsE --------------------------
	.section	.text._ZN7cutlass13device_kernelINS_4gemm6kernel13GemmUniversalIN4cute5tupleIJiiiiEEENS1_10collective13CollectiveMmaINS1_34MainloopSm90TmaGmmaWarpSpecializedILi2ENS5_IJNS4_1CILi1EEESB_SB_EEENS1_35KernelTmaWarpSpecializedCooperativeEEENS5_IJNSA_ILi384EEENSA_ILi64EEENSA_ILi128EEEEEENS_10bfloat16_tENS5_IJlSB_lEEESJ_SK_NS4_8TiledMMAINS4_8MMA_AtomIJNS4_4SM904GMMA27MMA_64x64x16_F32BF16BF16_SSILNSO_5MajorE0ELSQ_0ELNSO_7ScaleInE1ELSR_1EEEEEENS4_6LayoutINS5_IJNSA_ILi2EEESB_SB_EEENS5_IJSB_NSA_ILi0EEESX_EEEEENS5_IJNS4_10UnderscoreES10_S10_EEEEENS4_13SM90_TMA_LOADENS4_14ComposedLayoutINS4_7SwizzleILi3ELi4ELi3EEENS4_18smem_ptr_flag_bitsILi16EEENSU_INS5_IJNSA_ILi8EEESG_EEENS5_IJSG_SB_EEEEEEEvNS4_8identityES13_S1D_vS1E_EENS_8epilogue10collective6detail29Sm90TmaWarpSpecializedAdapterINS1H_15DefaultEpilogueISJ_SK_SK_NS1G_6thread17LinearCombinationISJ_Li1EffLNS1L_9ScaleType4KindE0ELNS_15FloatRoundStyleE2ESJ_EENS1_15EpilogueDefaultEEEEEvvEEEEvNT_6ParamsE,"ax",@progbits
	.align	128
.text._ZN7cutlass13device_kernelINS_4gemm6kernel13GemmUniversalIN4cute5tupleIJiiiiEEENS1_10collective13CollectiveMmaINS1_34MainloopSm90TmaGmmaWarpSpecializedILi2ENS5_IJNS4_1CILi1EEESB_SB_EEENS1_35KernelTmaWarpSpecializedCooperativeEEENS5_IJNSA_ILi384EEENSA_ILi64EEENSA_ILi128EEEEEENS_10bfloat16_tENS5_IJlSB_lEEESJ_SK_NS4_8TiledMMAINS4_8MMA_AtomIJNS4_4SM904GMMA27MMA_64x64x16_F32BF16BF16_SSILNSO_5MajorE0ELSQ_0ELNSO_7ScaleInE1ELSR_1EEEEEENS4_6LayoutINS5_IJNSA_ILi2EEESB_SB_EEENS5_IJSB_NSA_ILi0EEESX_EEEEENS5_IJNS4_10UnderscoreES10_S10_EEEEENS4_13SM90_TMA_LOADENS4_14ComposedLayoutINS4_7SwizzleILi3ELi4ELi3EEENS4_18smem_ptr_flag_bitsILi16EEENSU_INS5_IJNSA_ILi8EEESG_EEENS5_IJSG_SB_EEEEEEEvNS4_8identityES13_S1D_vS1E_EENS_8epilogue10collective6detail29Sm90TmaWarpSpecializedAdapterINS1H_15DefaultEpilogueISJ_SK_SK_NS1G_6thread17LinearCombinationISJ_Li1EffLNS1L_9ScaleType4KindE0ELNS_15FloatRoundStyleE2ESJ_EENS1_15EpilogueDefaultEEEEEvvEEEEvNT_6ParamsE:
        .type           _ZN7cutlass13device_kernelINS_4gemm6kernel13GemmUniversalIN4cute5tupleIJiiiiEEENS1_10collective13CollectiveMmaINS1_34MainloopSm90TmaGmmaWarpSpecializedILi2ENS5_IJNS4_1CILi1EEESB_SB_EEENS1_35KernelTmaWarpSpecializedCooperativeEEENS5_IJNSA_ILi384EEENSA_ILi64EEENSA_ILi128EEEEEENS_10bfloat16_tENS5_IJlSB_lEEESJ_SK_NS4_8TiledMMAINS4_8MMA_AtomIJNS4_4SM904GMMA27MMA_64x64x16_F32BF16BF16_SSILNSO_5MajorE0ELSQ_0ELNSO_7ScaleInE1ELSR_1EEEEEENS4_6LayoutINS5_IJNSA_ILi2EEESB_SB_EEENS5_IJSB_NSA_ILi0EEESX_EEEEENS5_IJNS4_10UnderscoreES10_S10_EEEEENS4_13SM90_TMA_LOADENS4_14ComposedLayoutINS4_7SwizzleILi3ELi4ELi3EEENS4_18smem_ptr_flag_bitsILi16EEENSU_INS5_IJNSA_ILi8EEESG_EEENS5_IJSG_SB_EEEEEEEvNS4_8identityES13_S1D_vS1E_EENS_8epilogue10collective6detail29Sm90TmaWarpSpecializedAdapterINS1H_15DefaultEpilogueISJ_SK_SK_NS1G_6thread17LinearCombinationISJ_Li1EffLNS1L_9ScaleType4KindE0ELNS_15FloatRoundStyleE2ESJ_EENS1_15EpilogueDefaultEEEEEvvEEEEvNT_6ParamsE,@function
        .size           _ZN7cutlass13device_kernelINS_4gemm6kernel13GemmUniversalIN4cute5tupleIJiiiiEEENS1_10collective13CollectiveMmaINS1_34MainloopSm90TmaGmmaWarpSpecializedILi2ENS5_IJNS4_1CILi1EEESB_SB_EEENS1_35KernelTmaWarpSpecializedCooperativeEEENS5_IJNSA_ILi384EEENSA_ILi64EEENSA_ILi128EEEEEENS_10bfloat16_tENS5_IJlSB_lEEESJ_SK_NS4_8TiledMMAINS4_8MMA_AtomIJNS4_4SM904GMMA27MMA_64x64x16_F32BF16BF16_SSILNSO_5MajorE0ELSQ_0ELNSO_7ScaleInE1ELSR_1EEEEEENS4_6LayoutINS5_IJNSA_ILi2EEESB_SB_EEENS5_IJSB_NSA_ILi0EEESX_EEEEENS5_IJNS4_10UnderscoreES10_S10_EEEEENS4_13SM90_TMA_LOADENS4_14ComposedLayoutINS4_7SwizzleILi3ELi4ELi3EEENS4_18smem_ptr_flag_bitsILi16EEENSU_INS5_IJNSA_ILi8EEESG_EEENS5_IJSG_SB_EEEEEEEvNS4_8identityES13_S1D_vS1E_EENS_8epilogue10collective6detail29Sm90TmaWarpSpecializedAdapterINS1H_15DefaultEpilogueISJ_SK_SK_NS1G_6thread17LinearCombinationISJ_Li1EffLNS1L_9ScaleType4KindE0ELNS_15FloatRoundStyleE2ESJ_EENS1_15EpilogueDefaultEEEEEvvEEEEvNT_6ParamsE,(.L_x_252 - _ZN7cutlass13device_kernelINS_4gemm6kernel13GemmUniversalIN4cute5tupleIJiiiiEEENS1_10collective13CollectiveMmaINS1_34MainloopSm90TmaGmmaWarpSpecializedILi2ENS5_IJNS4_1CILi1EEESB_SB_EEENS1_35KernelTmaWarpSpecializedCooperativeEEENS5_IJNSA_ILi384EEENSA_ILi64EEENSA_ILi128EEEEEENS_10bfloat16_tENS5_IJlSB_lEEESJ_SK_NS4_8TiledMMAINS4_8MMA_AtomIJNS4_4SM904GMMA27MMA_64x64x16_F32BF16BF16_SSILNSO_5MajorE0ELSQ_0ELNSO_7ScaleInE1ELSR_1EEEEEENS4_6LayoutINS5_IJNSA_ILi2EEESB_SB_EEENS5_IJSB_NSA_ILi0EEESX_EEEEENS5_IJNS4_10UnderscoreES10_S10_EEEEENS4_13SM90_TMA_LOADENS4_14ComposedLayoutINS4_7SwizzleILi3ELi4ELi3EEENS4_18smem_ptr_flag_bitsILi16EEENSU_INS5_IJNSA_ILi8EEESG_EEENS5_IJSG_SB_EEEEEEEvNS4_8identityES13_S1D_vS1E_EENS_8epilogue10collective6detail29Sm90TmaWarpSpecializedAdapterINS1H_15DefaultEpilogueISJ_SK_SK_NS1G_6thread17LinearCombinationISJ_Li1EffLNS1L_9ScaleType4KindE0ELNS_15FloatRoundStyleE2ESJ_EENS1_15EpilogueDefaultEEEEEvvEEEEvNT_6ParamsE)
        .other          _ZN7cutlass13device_kernelINS_4gemm6kernel13GemmUniversalIN4cute5tupleIJiiiiEEENS1_10collective13CollectiveMmaINS1_34MainloopSm90TmaGmmaWarpSpecializedILi2ENS5_IJNS4_1CILi1EEESB_SB_EEENS1_35KernelTmaWarpSpecializedCooperativeEEENS5_IJNSA_ILi384EEENSA_ILi64EEENSA_ILi128EEEEEENS_10bfloat16_tENS5_IJlSB_lEEESJ_SK_NS4_8TiledMMAINS4_8MMA_AtomIJNS4_4SM904GMMA27MMA_64x64x16_F32BF16BF16_SSILNSO_5MajorE0ELSQ_0ELNSO_7ScaleInE1ELSR_1EEEEEENS4_6LayoutINS5_IJNSA_ILi2EEESB_SB_EEENS5_IJSB_NSA_ILi0EEESX_EEEEENS5_IJNS4_10UnderscoreES10_S10_EEEEENS4_13SM90_TMA_LOADENS4_14ComposedLayoutINS4_7SwizzleILi3ELi4ELi3EEENS4_18smem_ptr_flag_bitsILi16EEENSU_INS5_IJNSA_ILi8EEESG_EEENS5_IJSG_SB_EEEEEEEvNS4_8identityES13_S1D_vS1E_EENS_8epilogue10collective6detail29Sm90TmaWarpSpecializedAdapterINS1H_15DefaultEpilogueISJ_SK_SK_NS1G_6thread17LinearCombinationISJ_Li1EffLNS1L_9ScaleType4KindE0ELNS_15FloatRoundStyleE2ESJ_EENS1_15EpilogueDefaultEEEEEvvEEEEvNT_6ParamsE,@"STO_CUDA_ENTRY STV_DEFAULT"
_ZN7cutlass13device_kernelINS_4gemm6kernel13GemmUniversalIN4cute5tupleIJiiiiEEENS1_10collective13CollectiveMmaINS1_34MainloopSm90TmaGmmaWarpSpecializedILi2ENS5_IJNS4_1CILi1EEESB_SB_EEENS1_35KernelTmaWarpSpecializedCooperativeEEENS5_IJNSA_ILi384EEENSA_ILi64EEENSA_ILi128EEEEEENS_10bfloat16_tENS5_IJlSB_lEEESJ_SK_NS4_8TiledMMAINS4_8MMA_AtomIJNS4_4SM904GMMA27MMA_64x64x16_F32BF16BF16_SSILNSO_5MajorE0ELSQ_0ELNSO_7ScaleInE1ELSR_1EEEEEENS4_6LayoutINS5_IJNSA_ILi2EEESB_SB_EEENS5_IJSB_NSA_ILi0EEESX_EEEEENS5_IJNS4_10UnderscoreES10_S10_EEEEENS4_13SM90_TMA_LOADENS4_14ComposedLayoutINS4_7SwizzleILi3ELi4ELi3EEENS4_18smem_ptr_flag_bitsILi16EEENSU_INS5_IJNSA_ILi8EEESG_EEENS5_IJSG_SB_EEEEEEEvNS4_8identityES13_S1D_vS1E_EENS_8epilogue10collective6detail29Sm90TmaWarpSpecializedAdapterINS1H_15DefaultEpilogueISJ_SK_SK_NS1G_6thread17LinearCombinationISJ_Li1EffLNS1L_9ScaleType4KindE0ELNS_15FloatRoundStyleE2ESJ_EENS1_15EpilogueDefaultEEEEEvvEEEEvNT_6ParamsE:
[----:B------:R-:W0:Y:S01]  /*0000*/  LDC R1, c[0x0][0x28] ;  /* 0x00000a00ff017b82 */ /* 0x000e220000000800 */
[----:B------:R-:W1:Y:S01]  /*0010*/  S2R R4, SR_TID.X ;  /* 0x0000000000047919 */ /* 0x000e620000002100 */
[----:B------:R-:W-:Y:S01]  /*0020*/  ELECT P0, URZ, PT ;  /* 0x00000000003f782f */ /* 0x000fe20003800000 */
[----:B------:R-:W-:Y:S01]  /*0030*/  BSSY B0, `(.L_x_0) ;  /* 0x000000f000007945 */ /* 0x000fe20003800000 */
[--C-:B-1----:R-:W-:Y:S02]  /*0040*/  SHF.R.U32.HI R0, RZ, 0x5, R4.reuse ;  /* 0x00000005ff007819 */ /* 0x102fe40000011604 */
[----:B------:R-:W-:-:S03]  /*0050*/  SHF.R.U32.HI R14, RZ, 0x7, R4 ;  /* 0x00000007ff0e7819 */ /* 0x000fc60000011604 */
[----:B------:R-:W1:Y:S04]  /*0060*/  SHFL.IDX PT, R5, R0, RZ, 0x1f ;  /* 0x00001fff00057589 */ /* 0x000e6800000e0000 */
[----:B------:R2:W3:Y:S01]  /*0070*/  SHFL.IDX PT, R10, R14, RZ, 0x1f ;  /* 0x00001fff0e0a7589 */ /* 0x0004e200000e0000 */
[----:B-1----:R-:W-:-:S13]  /*0080*/  ISETP.NE.OR P0, PT, R5, RZ, !P0 ;  /* 0x000000ff0500720c */ /* 0x002fda0004705670 */
[----:B0-23--:R-:W-:Y:S05]  /*0090*/  @P0 BRA `(.L_x_1) ;  /* 0x0000000000200947 */ /* 0x00dfea0003800000 */
[----:B------:R-:W-:Y:S02]  /*00a0*/  ULDC.64 UR4, c[0x0][0x198] ;  /* 0x0000660000047ab9 */ /* 0x000fe40000000a00 */
[----:B------:R-:W-:Y:S02]  /*00b0*/  UIADD3 UR6, UP0, UR4, 0xf0, URZ ;  /* 0x000000f004067890 */ /* 0x000fe4000ff1e03f */
[----:B------:R-:W-:Y:S02]  /*00c0*/  UIADD3 UR4, UP1, UR4, 0x1f0, URZ ;  /* 0x000001f004047890 */ /* 0x000fe4000ff3e03f */
[----:B------:R-:W-:Y:S02]  /*00d0*/  UIADD3.X UR7, URZ, UR5, URZ, UP0, !UPT ;  /* 0x000000053f077290 */ /* 0x000fe400087fe43f */
[----:B------:R-:W-:-:S07]  /*00e0*/  UIADD3.X UR5, URZ, UR5, URZ, UP1, !UPT ;  /* 0x000000053f057290 */ /* 0x000fce0008ffe43f */
[----:B------:R0:W-:Y:S02]  /*00f0*/  UTMACCTL.PF [UR6] ;  /* 0x00000000060079b9 */ /* 0x0001e40008040000 */
[----:B------:R0:W-:Y:S02]  /*0100*/  UTMACCTL.PF [UR4] ;  /* 0x00000000040079b9 */ /* 0x0001e40008040000 */
[----:B0-----:R-:W-:Y:S01]  /*0110*/  NOP ;  /* 0x0000000000007918 */ /* 0x001fe20000000000 */
.L_x_1:
[----:B------:R-:W-:Y:S05]  /*0120*/  BSYNC B0 ;  /* 0x0000000000007941 */ /* 0x000fea0003800000 */
.L_x_0:
[----:B------:R-:W0:Y:S02]  /*0130*/  SHFL.IDX PT, R2, R0, RZ, 0x1f ;  /* 0x00001fff00027589 */ /* 0x000e2400000e0000 */
[----:B0-----:R-:W-:-:S13]  /*0140*/  ISETP.NE.AND P0, PT, R2, RZ, PT ;  /* 0x000000ff0200720c */ /* 0x001fda0003f05270 */
[----:B------:R-:W-:Y:S05]  /*0150*/  @P0 BRA `(.L_x_2) ;  /* 0x0000000000480947 */ /* 0x000fea0003800000 */
[----:B------:R-:W0:Y:S01]  /*0160*/  S2UR UR8, SR_CgaCtaId ;  /* 0x00000000000879c3 */ /* 0x000e220000008800 */
[----:B------:R-:W-:Y:S01]  /*0170*/  UMOV UR4, 0x400 ;  /* 0x0000040000047882 */ /* 0x000fe20000000000 */
[----:B------:R-:W-:Y:S01]  /*0180*/  UMOV UR5, 0x1 ;  /* 0x0000000100057882 */ /* 0x000fe20000000000 */
[----:B------:R-:W-:Y:S01]  /*0190*/  UMOV UR6, 0x100 ;  /* 0x0000010000067882 */ /* 0x000fe20000000000 */
[----:B------:R-:W-:Y:S01]  /*01a0*/  ELECT P0, URZ, PT ;  /* 0x00000000003f782f */ /* 0x000fe20003800000 */
[----:B------:R-:W-:-:S04]  /*01b0*/  UIADD3 UR6, -UR6, 0x100000, URZ ;  /* 0x0010000006067890 */ /* 0x000fc8000fffe13f */
[----:B------:R-:W-:Y:S02]  /*01c0*/  USHF.L.U32 UR7, UR6, 0xb, URZ ;  /* 0x0000000b06077899 */ /* 0x000fe4000800063f */
[----:B------:R-:W-:Y:S02]  /*01d0*/  USHF.L.U32 UR6, UR6, 0x1, URZ ;  /* 0x0000000106067899 */ /* 0x000fe4000800063f */
[----:B0-----:R-:W-:Y:S02]  /*01e0*/  ULEA UR8, UR8, UR4, 0x18 ;  /* 0x0000000408087291 */ /* 0x001fe4000f8ec03f */
[----:B------:R-:W-:-:S04]  /*01f0*/  UIADD3 UR4, -UR5, 0x100000, URZ ;  /* 0x0010000005047890 */ /* 0x000fc8000fffe13f */
[----:B------:R-:W-:Y:S02]  /*0200*/  USHF.L.U32 UR5, UR4, 0xb, URZ ;  /* 0x0000000b04057899 */ /* 0x000fe4000800063f */
[----:B------:R-:W-:Y:S01]  /*0210*/  USHF.L.U32 UR4, UR4, 0x1, URZ ;  /* 0x0000000104047899 */ /* 0x000fe2000800063f */
[----:B------:R-:W0:Y:S11]  /*0220*/  FENCE.VIEW.ASYNC.S ;  /* 0x00000000000073c6 */ /* 0x000e360000000000 */
[----:B0-----:R0:W1:Y:S01]  /*0230*/  SYNCS.EXCH.64 URZ, [UR8], UR4 ;  /* 0x00000004083f75b2 */ /* 0x0010620008000100 */
[----:B------:R0:W2:Y:S01]  /*0240*/  SYNCS.EXCH.64 URZ, [UR8+0x10], UR6 ;  /* 0x00001006083f75b2 */ /* 0x0000a20008000100 */
[----:B------:R0:W3:Y:S01]  /*0250*/  SYNCS.EXCH.64 URZ, [UR8+0x8], UR4 ;  /* 0x00000804083f75b2 */ /* 0x0000e20008000100 */
[----:B------:R0:W4:Y:S01]  /*0260*/  SYNCS.EXCH.64 URZ, [UR8+0x18], UR6 ;  /* 0x00001806083f75b2 */ /* 0x0001220008000100 */
[----:B------:R-:W-:Y:S01]  /*0270*/  NOP ;  /* 0x0000000000007918 */ /* 0x000fe20000000000 */
.L_x_2:
[----:B------:R-:W5:Y:S01]  /*0280*/  SHFL.IDX PT, R0, R0, RZ, 0x1f ;  /* 0x00001fff00007589 */ /* 0x000f6200000e0000 */
[----:B------:R-:W-:Y:S01]  /*0290*/  ELECT P0, URZ, PT ;  /* 0x00000000003f782f */ /* 0x000fe20003800000 */
[----:B------:R-:W1:Y:S01]  /*02a0*/  LDC R2, c[0x0][0x65c] ;  /* 0x00019700ff027b82 */ /* 0x000e620000000800 */
[----:B0-----:R-:W-:Y:S01]  /*02b0*/  UMOV UR4, 0x20 ;  /* 0x0000002000047882 */ /* 0x001fe20000000000 */
[----:B------:R-:W0:Y:S01]  /*02c0*/  S2R R3, SR_CTAID.Y ;  /* 0x0000000000037919 */ /* 0x000e220000002600 */
[----:B------:R-:W-:Y:S01]  /*02d0*/  NOP ;  /* 0x0000000000007918 */ /* 0x000fe20000000000 */
[----:B------:R-:W-:Y:S01]  /*02e0*/  ISETP.NE.AND P2, PT, R10, RZ, PT ;  /* 0x000000ff0a00720c */ /* 0x000fe20003f45270 */
[----:B------:R-:W-:Y:S01]  /*02f0*/  NOP ;  /* 0x0000000000007918 */ /* 0x000fe20000000000 */
[----:B------:R-:W2:Y:S01]  /*0300*/  S2R R6, SR_CTAID.X ;  /* 0x0000000000067919 */ /* 0x000ea20000002500 */
[----:B------:R-:W-:Y:S01]  /*0310*/  IMAD.MOV.U32 R7, RZ, RZ, RZ ;  /* 0x000000ffff077224 */ /* 0x000fe200078e00ff */
[----:B-----5:R-:W-:-:S02]  /*0320*/  ISETP.NE.OR P0, PT, R0, RZ, !P0 ;  /* 0x000000ff0000720c */ /* 0x020fc40004705670 */
[----:B-1----:R-:W-:-:S04]  /*0330*/  ISETP.NE.AND P3, PT, R2, 0x1, PT ;  /* 0x000000010200780c */ /* 0x002fc80003f65270 */
[----:B------:R-:W-:Y:S02]  /*0340*/  P2R R0, PR, RZ, 0x8 ;  /* 0x00000008ff007803 */ /* 0x000fe40000000000 */
[----:B------:R-:W-:-:S04]  /*0350*/  SHF.R.S32.HI R0, RZ, 0x1f, R5 ;  /* 0x0000001fff007819 */ /* 0x000fc80000011405 */
[----:B------:R-:W-:Y:S01]  /*0360*/  LEA.HI R0, R0, R5, RZ, 0x2 ;  /* 0x0000000500007211 */ /* 0x000fe200078f10ff */
[----:B------:R-:W-:Y:S01]  /*0370*/  VOTEU.ALL UP0, P0 ;  /* 0x00000000003f7886 */ /* 0x000fe20000000000 */
[----:B------:R-:W-:Y:S01]  /*0380*/  VOTEU.ALL UP1, P0 ;  /* 0x00000000003f7886 */ /* 0x000fe20000020000 */
[----:B------:R-:W2:Y:S01]  /*0390*/  @P3 LDC R17, c[0x0][0x10] ;  /* 0x00000400ff113b82 */ /* 0x000ea20000000800 */
[----:B------:R-:W-:Y:S01]  /*03a0*/  LOP3.LUT R0, R0, 0xfffffffc, RZ, 0xc0, !PT ;  /* 0xfffffffc00007812 */ /* 0x000fe200078ec0ff */
[----:B0-----:R-:W-:Y:S01]  /*03b0*/  @P3 IMAD.MOV.U32 R8, RZ, RZ, R3 ;  /* 0x000000ffff083224 */ /* 0x001fe200078e0003 */
[----:B------:R-:W-:Y:S01]  /*03c0*/  @!UP0 UMOV UR6, 0x400 ;  /* 0x0000040000068882 */ /* 0x000fe20000000000 */
[----:B------:R-:W-:-:S04]  /*03d0*/  @!UP0 UIADD3 UR4, -UR4, 0x100000, URZ ;  /* 0x0010000004048890 */ /* 0x000fc8000fffe13f */
[----:B------:R-:W-:Y:S02]  /*03e0*/  @!UP0 USHF.L.U32 UR5, UR4, 0xb, URZ ;  /* 0x0000000b04058899 */ /* 0x000fe4000800063f */
[----:B------:R-:W-:Y:S01]  /*03f0*/  @!UP0 USHF.L.U32 UR4, UR4, 0x1, URZ ;  /* 0x0000000104048899 */ /* 0x000fe2000800063f */
[----:B------:R-:W-:Y:S02]  /*0400*/  @P3 IMAD.MOV.U32 R9, RZ, RZ, RZ ;  /* 0x000000ffff093224 */ /* 0x000fe400078e00ff */
[----:B------:R-:W-:Y:S01]  /*0410*/  IMAD.IADD R0, R5, 0x1, -R0 ;  /* 0x0000000105007824 */ /* 0x000fe200078e0a00 */
[----:B------:R-:W0:Y:S01]  /*0420*/  @!UP0 S2UR UR7, SR_CgaCtaId ;  /* 0x00000000000789c3 */ /* 0x000e220000008800 */
[----:B------:R-:W-:-:S03]  /*0430*/  @P3 IMAD.MOV.U32 R5, RZ, RZ, RZ ;  /* 0x000000ffff053224 */ /* 0x000fc600078e00ff */
[----:B------:R-:W-:-:S04]  /*0440*/  ISETP.NE.AND P1, PT, R0, 0x3, PT ;  /* 0x000000030000780c */ /* 0x000fc80003f25270 */
[----:B------:R-:W1:Y:S01]  /*0450*/  @!P3 LDC R11, c[0x0][0xc] ;  /* 0x00000300ff0bbb82 */ /* 0x000e620000000800 */
[----:B--2---:R-:W-:-:S04]  /*0460*/  @P3 IMAD.WIDE.U32 R16, R6, R17, R8 ;  /* 0x0000001106103225 */ /* 0x004fc800078e0008 */
[----:B------:R-:W-:Y:S01]  /*0470*/  @P3 IMAD.IADD R17, R17, 0x1, R5 ;  /* 0x0000000111113824 */ /* 0x000fe200078e0205 */
[----:B------:R-:W-:Y:S01]  /*0480*/  LOP3.LUT R5, R4, 0x7f, RZ, 0xc0, !PT ;  /* 0x0000007f04057812 */ /* 0x000fe200078ec0ff */
[----:B0-----:R-:W-:Y:S01]  /*0490*/  @!UP0 ULEA UR8, UR7, UR6, 0x18 ;  /* 0x0000000607088291 */ /* 0x001fe2000f8ec03f */
[----:B------:R-:W-:Y:S02]  /*04a0*/  VOTEU.ALL UP0, P0 ;  /* 0x00000000003f7886 */ /* 0x000fe40000000000 */
[----:B------:R-:W-:Y:S01]  /*04b0*/  ULDC UR6, c[0x0][0xc] ;  /* 0x0000030000067ab9 */ /* 0x000fe20000000800 */
[----:B------:R-:W-:Y:S01]  /*04c0*/  ISETP.EQ.OR P0, PT, R0, RZ, !P1 ;  /* 0x000000ff0000720c */ /* 0x000fe20004f02670 */
[----:B------:R-:W-:-:S03]  /*04d0*/  ULDC UR7, c[0x0][0x10] ;  /* 0x0000040000077ab9 */ /* 0x000fc60000000800 */
[C---:B------:R-:W-:Y:S01]  /*04e0*/  ISETP.EQ.AND P0, PT, R10.reuse, RZ, P0 ;  /* 0x000000ff0a00720c */ /* 0x040fe20000702270 */
[----:B------:R-:W-:Y:S02]  /*04f0*/  VIADD R10, R10, 0xffffffff ;  /* 0xffffffff0a0a7836 */ /* 0x000fe40000000000 */
[----:B-1----:R-:W-:Y:S01]  /*0500*/  @!P3 IMAD.WIDE.U32 R8, R11, R3, R6 ;  /* 0x000000030b08b225 */ /* 0x002fe200078e0006 */
[----:B------:R-:W0:Y:S02]  /*0510*/  FENCE.VIEW.ASYNC.S ;  /* 0x00000000000073c6 */ /* 0x000e240000000000 */
[----:B0-----:R-:W3:Y:S01]  /*0520*/  @!UP0 SYNCS.EXCH.64 URZ, [UR8+0x30], UR4 ;  /* 0x00003004083f85b2 */ /* 0x001ee20008000100 */
[----:B------:R-:W-:Y:S02]  /*0530*/  SEL R18, RZ, 0x1, !P0 ;  /* 0x00000001ff127807 */ /* 0x000fe40004000000 */
[----:B------:R-:W-:Y:S01]  /*0540*/  ISETP.GE.U32.AND P1, PT, R10, 0x2, PT ;  /* 0x000000020a00780c */ /* 0x000fe20003f26070 */
[----:B------:R-:W-:-:S02]  /*0550*/  @!P3 IMAD.MOV.U32 R16, RZ, RZ, R8 ;  /* 0x000000ffff10b224 */ /* 0x000fc400078e0008 */
[----:B------:R-:W-:Y:S01]  /*0560*/  @!P3 IMAD.MOV.U32 R17, RZ, RZ, R9 ;  /* 0x000000ffff11b224 */ /* 0x000fe200078e0009 */
[----:B------:R-:W-:Y:S01]  /*0570*/  SEL R18, R18, 0x2, P1 ;  /* 0x0000000212127807 */ /* 0x000fe20000800000 */
[----:B------:R0:W3:Y:S01]  /*0580*/  @!UP1 SYNCS.EXCH.64 URZ, [UR8+0x38], UR4 ;  /* 0x00003804083f95b2 */ /* 0x0000e20008000100 */
[----:B------:R-:W-:Y:S01]  /*0590*/  NOP ;  /* 0x0000000000007918 */ /* 0x000fe20000000000 */
[----:B0-----:R-:W-:-:S03]  /*05a0*/  UIMAD.WIDE.U32 UR4, UR6, UR7, URZ ;  /* 0x00000007060472a5 */ /* 0x001fc6000f8e003f */
[----:B------:R-:W-:Y:S02]  /*05b0*/  ULDC UR6, c[0x0][0x14] ;  /* 0x0000050000067ab9 */ /* 0x000fe40000000800 */
[----:B------:R-:W-:Y:S02]  /*05c0*/  UIMAD.WIDE.U32 UR38, UR4, UR6, URZ ;  /* 0x00000006042672a5 */ /* 0x000fe4000f8e003f */
[----:B------:R-:W-:-:S04]  /*05d0*/  UIMAD UR40, UR5, UR6, URZ ;  /* 0x00000006052872a4 */ /* 0x000fc8000f8e023f */
[----:B------:R-:W-:Y:S01]  /*05e0*/  UIADD3 UR40, UR39, UR40, URZ ;  /* 0x0000002827287290 */ /* 0x000fe2000fffe03f */
[----:B---34-:R-:W-:Y:S06]  /*05f0*/  BAR.SYNC.DEFER_BLOCKING 0x0 ;  /* 0x0000000000007b1d */ /* 0x018fec0000010000 */
[----:B------:R-:W-:Y:S05]  /*0600*/  @!P2 BRA `(.L_x_3) ;  /* 0x000000a00074a947 */ /* 0x000fea0003800000 */
[----:B------:R-:W-:-:S13]  /*0610*/  ISETP.GT.U32.AND P0, PT, R10, 0x1, PT ;  /* 0x000000010a00780c */ /* 0x000fda0003f04070 */
[----:B------:R-:W-:Y:S05]  /*0620*/  @P0 EXIT ;  /* 0x000000000000094d */ /* 0x000fea0003800000 */
[----:B------:R-:W-:Y:S01]  /*0630*/  ULDC.64 UR4, c[0x0][0x650] ;  /* 0x0001940000047ab9 */ /* 0x000fe20000000a00 */
[----:B------:R-:W-:Y:S01]  /*0640*/  PRMT R0, RZ, 0x7610, R0 ;  /* 0x00007610ff007816 */ /* 0x000fe20000000000 */
[----:B------:R-:W-:Y:S01]  /*0650*/  IMAD.MOV.U32 R121, RZ, RZ, -0x1 ;  /* 0xffffffffff797424 */ /* 0x000fe200078e00ff */
[----:B------:R-:W-:Y:S01]  /*0660*/  ISETP.GE.U32.AND P0, PT, R16, UR4, PT ;  /* 0x0000000410007c0c */ /* 0x000fe2000bf06070 */
[----:B------:R-:W-:Y:S02]  /*0670*/  IMAD.MOV.U32 R120, RZ, RZ, -0x1 ;  /* 0xffffffffff787424 */ /* 0x000fe400078e00ff */
[----:B------:R-:W-:Y:S01]  /*0680*/  IMAD.MOV.U32 R19, RZ, RZ, -0x1 ;  /* 0xffffffffff137424 */ /* 0x000fe200078e00ff */
[----:B------:R-:W-:-:S13]  /*0690*/  ISETP.GE.U32.AND.EX P0, PT, R17, UR5, PT, P0 ;  /* 0x0000000511007c0c */ /* 0x000fda000bf06100 */
[----:B------:R-:W-:Y:S05]  /*06a0*/  @P0 BRA `(.L_x_4) ;  /* 0x0000000400580947 */ /* 0x000fea0003800000 */
[----:B------:R-:W0:Y:S01]  /*06b0*/  LDC.64 R20, c[0x0][0x628] ;  /* 0x00018a00ff147b82 */ /* 0x000e220000000a00 */
[----:B------:R-:W-:Y:S02]  /*06c0*/  IMAD.MOV.U32 R8, RZ, RZ, R16 ;  /* 0x000000ffff087224 */ /* 0x000fe400078e0010 */
[----:B------:R-:W-:-:S05]  /*06d0*/  IMAD.MOV.U32 R9, RZ, RZ, R17 ;  /* 0x000000ffff097224 */ /* 0x000fca00078e0011 */
[----:B------:R-:W1:Y:S08]  /*06e0*/  LDC R0, c[0x0][0x630] ;  /* 0x00018c00ff007b82 */ /* 0x000e700000000800 */
[----:B------:R-:W2:Y:S01]  /*06f0*/  LDC.64 R22, c[0x0][0x620] ;  /* 0x00018800ff167b82 */ /* 0x000ea20000000a00 */
[----:B0-----:R-:W-:-:S04]  /*0700*/  ISETP.NE.U32.AND P0, PT, R20, RZ, PT ;  /* 0x000000ff1400720c */ /* 0x001fc80003f05070 */
[----:B------:R-:W-:-:S13]  /*0710*/  ISETP.NE.AND.EX P0, PT, R21, RZ, PT, P0 ;  /* 0x000000ff1500720c */ /* 0x000fda0003f05300 */
[----:B-12---:R-:W-:Y:S05]  /*0720*/  @!P0 BRA `(.L_x_5) ;  /* 0x0000000000288947 */ /* 0x006fea0003800000 */
[----:B------:R-:W0:Y:S02]  /*0730*/  LDC R13, c[0x0][0x634] ;  /* 0x00018d00ff0d7b82 */ /* 0x000e240000000800 */
[----:B0-----:R-:W-:-:S05]  /*0740*/  IADD3 R13, P0, R16, R13, RZ ;  /* 0x0000000d100d7210 */ /* 0x001fca0007f1e0ff */
[----:B------:R-:W-:-:S04]  /*0750*/  IMAD.X R15, RZ, RZ, R17, P0 ;  /* 0x000000ffff0f7224 */ /* 0x000fc800000e0611 */
[----:B------:R-:W-:-:S04]  /*0760*/  IMAD.WIDE.U32 R8, R15, R20, RZ ;  /* 0x000000140f087225 */ /* 0x000fc800078e00ff */
[----:B------:R-:W-:-:S04]  /*0770*/  IMAD.WIDE.U32 R10, P0, R13, R21, R8 ;  /* 0x000000150d0a7225 */ /* 0x000fc80007800008 */
[----:B------:R-:W-:-:S04]  /*0780*/  IMAD.WIDE.U32 R8, R13, R20, RZ ;  /* 0x000000140d087225 */ /* 0x000fc800078e00ff */
[----:B------:R-:W-:Y:S01]  /*0790*/  IMAD.X R13, RZ, RZ, RZ, P0 ;  /* 0x000000ffff0d7224 */ /* 0x000fe200000e06ff */
[----:B------:R-:W-:Y:S01]  /*07a0*/  IADD3 RZ, P0, R9, R10, RZ ;  /* 0x0000000a09ff7210 */ /* 0x000fe20007f1e0ff */
[----:B------:R-:W-:-:S04]  /*07b0*/  IMAD.MOV.U32 R12, RZ, RZ, R11 ;  /* 0x000000ffff0c7224 */ /* 0x000fc800078e000b */
[----:B------:R-:W-:-:S08]  /*07c0*/  IMAD.WIDE.U32.X R8, R15, R21, R12, P0 ;  /* 0x000000150f087225 */ /* 0x000fd000000e040c */
.L_x_5:
[-CC-:B------:R-:W-:Y:S01]  /*07d0*/  SHF.R.U64 R25, R8, R0.reuse, R9.reuse ;  /* 0x0000000008197219 */ /* 0x180fe20000001209 */
[----:B------:R-:W0:Y:S01]  /*07e0*/  LDC R12, c[0x0][0x618] ;  /* 0x00018600ff0c7b82 */ /* 0x000e220000000800 */
[----:B------:R-:W-:Y:S01]  /*07f0*/  SHF.R.U32.HI R7, RZ, R0, R9 ;  /* 0x00000000ff077219 */ /* 0x000fe20000011609 */
[----:B------:R-:W-:Y:S01]  /*0800*/  ULDC UR4, c[0x0][0x150] ;  /* 0x0000540000047ab9 */ /* 0x000fe20000000800 */
[----:B------:R-:W-:Y:S02]  /*0810*/  IADD3 R11, P0, RZ, -R25, RZ ;  /* 0x80000019ff0b7210 */ /* 0x000fe40007f1e0ff */
[----:B------:R-:W-:-:S03]  /*0820*/  I2FP.F32.U32 R0, R6 ;  /* 0x0000000600007245 */ /* 0x000fc60000201000 */
[----:B------:R-:W1:Y:S01]  /*0830*/  LDC.64 R30, c[0x0][0x640] ;  /* 0x00019000ff1e7b82 */ /* 0x000e620000000a00 */
[----:B------:R-:W-:Y:S02]  /*0840*/  IMAD.X R13, RZ, RZ, ~R7, P0 ;  /* 0x000000ffff0d7224 */ /* 0x000fe400000e0e07 */
[----:B------:R-:W-:Y:S01]  /*0850*/  FMUL R0, R0, UR4 ;  /* 0x0000000400007c20 */ /* 0x000fe20008400000 */
[----:B------:R-:W-:Y:S01]  /*0860*/  IMAD.WIDE.U32 R8, R11, R22, R16 ;  /* 0x000000160b087225 */ /* 0x000fe200078e0010 */
[----:B------:R-:W-:-:S03]  /*0870*/  ULDC UR4, c[0x0][0x154] ;  /* 0x0000550000047ab9 */ /* 0x000fc60000000800 */
[----:B------:R-:W-:Y:S01]  /*0880*/  IMAD R10, R13, R22, RZ ;  /* 0x000000160d0a7224 */ /* 0x000fe200078e02ff */
[----:B------:R-:W2:Y:S01]  /*0890*/  LDC R7, c[0x0][0x144] ;  /* 0x00005100ff077b82 */ /* 0x000ea20000000800 */
[----:B------:R-:W3:Y:S02]  /*08a0*/  F2I.U32.TRUNC.NTZ R0, R0 ;  /* 0x0000000000007305 */ /* 0x000ee4000020f000 */
[----:B------:R-:W-:-:S04]  /*08b0*/  IMAD R11, R11, R23, R10 ;  /* 0x000000170b0b7224 */ /* 0x000fc800078e020a */
[----:B------:R-:W-:Y:S01]  /*08c0*/  IMAD.IADD R9, R9, 0x1, R11 ;  /* 0x0000000109097824 */ /* 0x000fe200078e020b */
[----:B------:R-:W4:Y:S01]  /*08d0*/  LDC R24, c[0x0][0x608] ;  /* 0x00018200ff187b82 */ /* 0x000f220000000800 */
[----:B------:R-:W-:-:S03]  /*08e0*/  IMAD.MOV.U32 R11, RZ, RZ, -0x1 ;  /* 0xffffffffff0b7424 */ /* 0x000fc600078e00ff */
[-CC-:B0-----:R-:W-:Y:S02]  /*08f0*/  SHF.R.U64 R22, R8, R12.reuse, R9.reuse ;  /* 0x0000000c08167219 */ /* 0x181fe40000001209 */
[----:B------:R-:W-:Y:S02]  /*0900*/  I2FP.F32.U32 R8, R3 ;  /* 0x0000000300087245 */ /* 0x000fe40000201000 */
[----:B------:R-:W0:Y:S01]  /*0910*/  LDC R28, c[0x0][0x658] ;  /* 0x00019600ff1c7b82 */ /* 0x000e220000000800 */
[----:B-1----:R-:W-:Y:S01]  /*0920*/  ISETP.NE.U32.AND P0, PT, R30, RZ, PT ;  /* 0x000000ff1e00720c */ /* 0x002fe20003f05070 */
[----:B---3--:R-:W-:Y:S02]  /*0930*/  IMAD.MOV R10, RZ, RZ, -R0 ;  /* 0x000000ffff0a7224 */ /* 0x008fe400078e0a00 */
[----:B------:R-:W-:Y:S01]  /*0940*/  FMUL R8, R8, UR4 ;  /* 0x0000000408087c20 */ /* 0x000fe20008400000 */
[----:B------:R-:W-:Y:S02]  /*0950*/  SHF.R.U32.HI R9, RZ, R12, R9 ;  /* 0x0000000cff097219 */ /* 0x000fe40000011609 */
[----:B------:R-:W-:Y:S01]  /*0960*/  ISETP.NE.AND.EX P0, PT, R31, RZ, PT, P0 ;  /* 0x000000ff1f00720c */ /* 0x000fe20003f05300 */
[----:B------:R1:W3:Y:S01]  /*0970*/  F2I.U32.TRUNC.NTZ R15, R8 ;  /* 0x00000008000f7305 */ /* 0x0002e2000020f000 */
[----:B------:R-:W1:Y:S01]  /*0980*/  LDC R20, c[0x0][0x148] ;  /* 0x00005200ff147b82 */ /* 0x000e620000000800 */
[----:B--2---:R-:W-:-:S07]  /*0990*/  IMAD R0, R7, R10, R6 ;  /* 0x0000000a07007224 */ /* 0x004fce00078e0206 */
[----:B------:R-:W2:Y:S01]  /*09a0*/  LDC R26, c[0x0][0x600] ;  /* 0x00018000ff1a7b82 */ /* 0x000ea20000000800 */
[-CC-:B----4-:R-:W-:Y:S02]  /*09b0*/  SHF.R.U64 R32, R22, R24.reuse, R9.reuse ;  /* 0x0000001816207219 */ /* 0x190fe40000001209 */
[----:B------:R-:W-:Y:S01]  /*09c0*/  SHF.R.U32.HI R7, RZ, R24, R9 ;  /* 0x00000018ff077219 */ /* 0x000fe20000011609 */
[----:B------:R-:W-:-:S04]  /*09d0*/  IMAD.MOV.U32 R9, RZ, RZ, 0x1 ;  /* 0x00000001ff097424 */ /* 0x000fc800078e00ff */
[----:B------:R-:W4:Y:S01]  /*09e0*/  LDC R21, c[0x0][0x648] ;  /* 0x00019200ff157b82 */ /* 0x000f220000000800 */
[-C--:B0-----:R-:W-:Y:S02]  /*09f0*/  SHF.L.U32 R6, R11, R28.reuse, RZ ;  /* 0x0000001c0b067219 */ /* 0x081fe400000006ff */
[--C-:B------:R-:W-:Y:S02]  /*0a00*/  SHF.R.U64 R24, R32, R28, R7.reuse ;  /* 0x0000001c20187219 */ /* 0x100fe40000001207 */
[----:B------:R-:W-:Y:S02]  /*0a10*/  LOP3.LUT R13, RZ, R6, RZ, 0x33, !PT ;  /* 0x00000006ff0d7212 */ /* 0x000fe400078e33ff */
[-C--:B------:R-:W-:Y:S01]  /*0a20*/  SHF.R.U32.HI R7, RZ, R28.reuse, R7 ;  /* 0x0000001cff077219 */ /* 0x080fe20000011607 */
[----:B------:R-:W0:Y:S01]  /*0a30*/  LDC R23, c[0x0][0x638] ;  /* 0x00018e00ff177b82 */ /* 0x000e220000000800 */
[----:B------:R-:W-:Y:S01]  /*0a40*/  SHF.L.U32 R12, R9, R28, RZ ;  /* 0x0000001c090c7219 */ /* 0x000fe200000006ff */
[----:B------:R-:W-:-:S06]  /*0a50*/  IMAD.MOV.U32 R6, RZ, RZ, R24 ;  /* 0x000000ffff067224 */ /* 0x000fcc00078e0018 */
[----:B------:R-:W0:Y:S01]  /*0a60*/  LDC R121, c[0x0][0x610] ;  /* 0x00018400ff797b82 */ /* 0x000e220000000800 */
[----:B-1-3--:R-:W-:Y:S05]  /*0a70*/  @!P0 BRA `(.L_x_6) ;  /* 0x0000000000288947 */ /* 0x00afea0003800000 */
[----:B------:R-:W1:Y:S02]  /*0a80*/  LDC R11, c[0x0][0x64c] ;  /* 0x00019300ff0b7b82 */ /* 0x000e640000000800 */
[----:B-1----:R-:W-:-:S05]  /*0a90*/  IADD3 R11, P0, R24, R11, RZ ;  /* 0x0000000b180b7210 */ /* 0x002fca0007f1e0ff */
        /* <DEDUP_REMOVED lines=8> */
.L_x_6:
[----:B----4-:R-:W-:Y:S01]  /*0b20*/  SHF.R.U64 R6, R6, R21, R7 ;  /* 0x0000001506067219 */ /* 0x010fe20000001207 */
[----:B--2---:R-:W-:Y:S01]  /*0b30*/  VIADD R7, R26, 0xffffffff ;  /* 0xffffffff1a077836 */ /* 0x004fe20000000000 */
[----:B------:R-:W-:Y:S01]  /*0b40*/  LOP3.LUT R13, R32, R13, RZ, 0xc0, !PT ;  /* 0x0000000d200d7212 */ /* 0x000fe200078ec0ff */
[----:B------:R-:W-:Y:S02]  /*0b50*/  IMAD.MOV R15, RZ, RZ, -R15 ;  /* 0x000000ffff0f7224 */ /* 0x000fe400078e0a0f */
[----:B------:R-:W-:Y:S02]  /*0b60*/  IMAD.MOV R8, RZ, RZ, -R6 ;  /* 0x000000ffff087224 */ /* 0x000fe400078e0a06 */
[----:B------:R-:W-:Y:S01]  /*0b70*/  IMAD R13, R12, R6, R13 ;  /* 0x000000060c0d7224 */ /* 0x000fe200078e020d */
[----:B------:R-:W-:Y:S01]  /*0b80*/  LOP3.LUT R6, R22, R7, RZ, 0xc0, !PT ;  /* 0x0000000716067212 */ /* 0x000fe200078ec0ff */
[----:B------:R-:W-:Y:S02]  /*0b90*/  @P3 IMAD R0, R20, R15, R3 ;  /* 0x0000000f14003224 */ /* 0x000fe400078e0203 */
[----:B0-----:R-:W-:-:S02]  /*0ba0*/  IMAD R3, R8, R23, R24 ;  /* 0x0000001708037224 */ /* 0x001fc400078e0218 */
[----:B------:R-:W-:Y:S02]  /*0bb0*/  IMAD R121, R13, R121, R0 ;  /* 0x000000790d797224 */ /* 0x000fe400078e0200 */
[----:B------:R-:W-:Y:S02]  /*0bc0*/  IMAD R6, R3, R26, R6 ;  /* 0x0000001a03067224 */ /* 0x000fe400078e0206 */
[----:B------:R-:W-:Y:S02]  /*0bd0*/  IMAD.MOV.U32 R0, RZ, RZ, 0x1 ;  /* 0x00000001ff007424 */ /* 0x000fe400078e00ff */
[----:B------:R-:W-:Y:S01]  /*0be0*/  IMAD.MOV.U32 R19, RZ, RZ, R25 ;  /* 0x000000ffff137224 */ /* 0x000fe200078e0019 */
[----:B------:R-:W-:Y:S02]  /*0bf0*/  SEL R120, R6, R121, !P3 ;  /* 0x0000007906787207 */ /* 0x000fe40005800000 */
[----:B------:R-:W-:-:S07]  /*0c00*/  SEL R121, R121, R6, !P3 ;  /* 0x0000000679797207 */ /* 0x000fce0005800000 */
.L_x_4:
[----:B------:R-:W-:-:S08]  /*0c10*/  NOP ;  /* 0x0000000000007918 */ /* 0x000fd00000000000 */
[----:B------:R-:W0:Y:S02]  /*0c20*/  USETMAXREG.TRY_ALLOC.CTAPOOL UP0, 0xe8 ;  /* 0x000000e8000079c8 */ /* 0x000e240008000600 */
[----:B0-----:R-:W-:-:S13]  /*0c30*/  PLOP3.LUT P0, PT, PT, PT, UP0, 0x80, 0x0 ;  /* 0x000000000000781c */ /* 0x001fda0003f0f008 */
[----:B------:R-:W-:Y:S05]  /*0c40*/  @!P0 BRA `(.L_x_4) ;  /* 0xfffffffc00f08947 */ /* 0x000fea000383ffff */
[----:B------:R-:W-:Y:S01]  /*0c50*/  ULDC.64 UR4, c[0x0][0x598] ;  /* 0x0001660000047ab9 */ /* 0x000fe20000000a00 */
[----:B------:R-:W-:Y:S01]  /*0c60*/  ULDC.64 UR44, c[0x0][0x208] ;  /* 0x00008200002c7ab9 */ /* 0x000fe20000000a00 */
[----:B------:R-:W-:-:S04]  /*0c70*/  ISETP.NE.U32.AND P0, PT, RZ, UR4, PT ;  /* 0x00000004ff007c0c */ /* 0x000fc8000bf05070 */
[----:B------:R-:W-:-:S13]  /*0c80*/  ISETP.NE.AND.EX P0, PT, RZ, UR5, PT, P0 ;  /* 0x00000005ff007c0c */ /* 0x000fda000bf05300 */
[----:B------:R-:W-:Y:S05]  /*0c90*/  @!P0 BRA `(.L_x_7) ;  /* 0x00000000001c8947 */ /* 0x000fea0003800000 */
[----:B------:R-:W0:Y:S02]  /*0ca0*/  LDC.64 R6, c[0x0][0x598] ;  /* 0x00016600ff067b82 */ /* 0x000e240000000a00 */
[----:B0-----:R-:W2:Y:S02]  /*0cb0*/  LDG.E.64 R6, desc[UR44][R6.64] ;  /* 0x0000002c06067981 */ /* 0x001ea4000c1e1b00 */
[----:B--2---:R-:W-:-:S04]  /*0cc0*/  ISETP.NE.U32.AND P0, PT, R6, RZ, PT ;  /* 0x000000ff0600720c */ /* 0x004fc80003f05070 */
[----:B------:R-:W-:-:S13]  /*0cd0*/  ISETP.NE.AND.EX P0, PT, R7, RZ, PT, P0 ;  /* 0x000000ff0700720c */ /* 0x000fda0003f05300 */
[----:B------:R-:W-:Y:S05]  /*0ce0*/  @!P0 BRA `(.L_x_7) ;  /* 0x0000000000088947 */ /* 0x000fea0003800000 */
[----:B------:R0:W5:Y:S01]  /*0cf0*/  LD.E R122, desc[UR44][R6.64] ;  /* 0x0000002c067a7980 */ /* 0x000162000c101900 */
[----:B------:R-:W-:Y:S05]  /*0d00*/  BRA `(.L_x_8) ;  /* 0x0000000000247947 */ /* 0x000fea0003800000 */
.L_x_7:
[----:B------:R-:W-:Y:S02]  /*0d10*/  ULDC.64 UR4, c[0x0][0x588] ;  /* 0x0001620000047ab9 */ /* 0x000fe40000000a00 */
[----:B------:R-:W-:-:S04]  /*0d20*/  ISETP.NE.U32.AND P0, PT, RZ, UR4, PT ;  /* 0x00000004ff007c0c */ /* 0x000fc8000bf05070 */
[----:B------:R-:W-:-:S13]  /*0d30*/  ISETP.NE.AND.EX P0, PT, RZ, UR5, PT, P0 ;  /* 0x00000005ff007c0c */ /* 0x000fda000bf05300 */
[----:B------:R-:W-:Y:S05]  /*0d40*/  @!P0 BRA `(.L_x_9) ;  /* 0x00000000000c8947 */ /* 0x000fea0003800000 */
[----:B------:R-:W0:Y:S02]  /*0d50*/  LDC.64 R122, c[0x0][0x588] ;  /* 0x00016200ff7a7b82 */ /* 0x000e240000000a00 */
[----:B0-----:R1:W5:Y:S01]  /*0d60*/  LDG.E R122, desc[UR44][R122.64] ;  /* 0x0000002c7a7a7981 */ /* 0x001362000c1e1900 */
[----:B------:R-:W-:Y:S05]  /*0d70*/  BRA `(.L_x_8) ;  /* 0x0000000000087947 */ /* 0x000fea0003800000 */
.L_x_9:
[----:B------:R-:W-:Y:S02]  /*0d80*/  ULDC UR4, c[0x0][0x580] ;  /* 0x0001600000047ab9 */ /* 0x000fe40000000800 */
[----:B------:R-:W-:-:S07]  /*0d90*/  IMAD.U32 R122, RZ, RZ, UR4 ;  /* 0x00000004ff7a7e24 */ /* 0x000fce000f8e00ff */
.L_x_8:
[----:B------:R-:W-:Y:S02]  /*0da0*/  ULDC.64 UR4, c[0x0][0x5a0] ;  /* 0x0001680000047ab9 */ /* 0x000fe40000000a00 */
[----:B------:R-:W-:-:S04]  /*0db0*/  ISETP.NE.U32.AND P0, PT, RZ, UR4, PT ;  /* 0x00000004ff007c0c */ /* 0x000fc8000bf05070 */
[----:B------:R-:W-:-:S13]  /*0dc0*/  ISETP.NE.AND.EX P0, PT, RZ, UR5, PT, P0 ;  /* 0x00000005ff007c0c */ /* 0x000fda000bf05300 */
[----:B------:R-:W-:Y:S05]  /*0dd0*/  @!P0 BRA `(.L_x_10) ;  /* 0x00000000001c8947 */ /* 0x000fea0003800000 */
[----:B0-----:R-:W0:Y:S02]  /*0de0*/  LDC.64 R6, c[0x0][0x5a0] ;  /* 0x00016800ff067b82 */ /* 0x001e240000000a00 */
[----:B0-----:R-:W2:Y:S02]  /*0df0*/  LDG.E.64 R6, desc[UR44][R6.64] ;  /* 0x0000002c06067981 */ /* 0x001ea4000c1e1b00 */
[----:B--2---:R-:W-:-:S04]  /*0e00*/  ISETP.NE.U32.AND P0, PT, R6, RZ, PT ;  /* 0x000000ff0600720c */ /* 0x004fc80003f05070 */
[----:B------:R-:W-:-:S13]  /*0e10*/  ISETP.NE.AND.EX P0, PT, R7, RZ, PT, P0 ;  /* 0x000000ff0700720c */ /* 0x000fda0003f05300 */
[----:B------:R-:W-:Y:S05]  /*0e20*/  @!P0 BRA `(.L_x_10) ;  /* 0x0000000000088947 */ /* 0x000fea0003800000 */
[----:B-1----:R0:W5:Y:S01]  /*0e30*/  LD.E R123, desc[UR44][R6.64] ;  /* 0x0000002c067b7980 */ /* 0x002162000c101900 */
[----:B------:R-:W-:Y:S05]  /*0e40*/  BRA `(.L_x_11) ;  /* 0x0000000000247947 */ /* 0x000fea0003800000 */
.L_x_10:
[----:B------:R-:W-:Y:S02]  /*0e50*/  ULDC.64 UR4, c[0x0][0x590] ;  /* 0x0001640000047ab9 */ /* 0x000fe40000000a00 */
[----:B------:R-:W-:-:S04]  /*0e60*/  ISETP.NE.U32.AND P0, PT, RZ, UR4, PT ;  /* 0x00000004ff007c0c */ /* 0x000fc8000bf05070 */
[----:B------:R-:W-:-:S13]  /*0e70*/  ISETP.NE.AND.EX P0, PT, RZ, UR5, PT, P0 ;  /* 0x00000005ff007c0c */ /* 0x000fda000bf05300 */
[----:B------:R-:W-:Y:S05]  /*0e80*/  @!P0 BRA `(.L_x_12) ;  /* 0x00000000000c8947 */ /* 0x000fea0003800000 */
[----:B0-----:R-:W1:Y:S02]  /*0e90*/  LDC.64 R6, c[0x0][0x590] ;  /* 0x00016400ff067b82 */ /* 0x001e640000000a00 */
[----:B-1----:R1:W5:Y:S01]  /*0ea0*/  LDG.E R123, desc[UR44][R6.64] ;  /* 0x0000002c067b7981 */ /* 0x002362000c1e1900 */
[----:B------:R-:W-:Y:S05]  /*0eb0*/  BRA `(.L_x_11) ;  /* 0x0000000000087947 */ /* 0x000fea0003800000 */
.L_x_12:
[----:B------:R-:W-:Y:S02]  /*0ec0*/  ULDC UR4, c[0x0][0x584] ;  /* 0x0001610000047ab9 */ /* 0x000fe40000000800 */
[----:B-1----:R-:W-:-:S07]  /*0ed0*/  IMAD.U32 R123, RZ, RZ, UR4 ;  /* 0x00000004ff7b7e24 */ /* 0x002fce000f8e00ff */
.L_x_11:
[----:B------:R-:W-:-:S13]  /*0ee0*/  LOP3.LUT P0, RZ, R0, 0xff, RZ, 0xc0, !PT ;  /* 0x000000ff00ff7812 */ /* 0x000fda000780c0ff */
[----:B------:R-:W-:Y:S05]  /*0ef0*/  @!P0 EXIT ;  /* 0x000000000000894d */ /* 0x000fea0003800000 */
[----:B------:R-:W2:Y:S01]  /*0f00*/  LDC.64 R126, c[0x0][0x5c8] ;  /* 0x00017200ff7e7b82 */ /* 0x000ea20000000a00 */
[----:B------:R-:W-:Y:S01]  /*0f10*/  ULDC.64 UR4, c[0x0][0x288] ;  /* 0x0000a20000047ab9 */ /* 0x000fe20000000a00 */
[----:B------:R-:W-:Y:S01]  /*0f20*/  LOP3.LUT R14, R14, 0x1, RZ, 0xc0, !PT ;  /* 0x000000010e0e7812 */ /* 0x000fe200078ec0ff */
[----:B01----:R-:W-:Y:S01]  /*0f30*/  IMAD.U32 R7, RZ, RZ, UR4 ;  /* 0x00000004ff077e24 */ /* 0x003fe2000f8e00ff */
[----:B------:R-:W-:Y:S01]  /*0f40*/  UIADD3 UR4, UR5, 0x7f, URZ ;  /* 0x0000007f05047890 */ /* 0x000fe2000fffe03f */
[----:B------:R-:W-:Y:S01]  /*0f50*/  SHF.R.U32.HI R0, RZ, 0x2, R4 ;  /* 0x00000002ff007819 */ /* 0x000fe20000011604 */
[----:B------:R-:W-:Y:S01]  /*0f60*/  ULDC UR6, c[0x0][0x284] ;  /* 0x0000a10000067ab9 */ /* 0x000fe20000000800 */
[----:B------:R-:W-:Y:S01]  /*0f70*/  SHF.R.U32.HI R5, RZ, 0x1, R5 ;  /* 0x00000001ff057819 */ /* 0x000fe20000011605 */
[----:B------:R-:W-:Y:S01]  /*0f80*/  USHF.R.S32.HI UR5, URZ, 0x1f, UR4 ;  /* 0x0000001f3f057899 */ /* 0x000fe20008011404 */
[----:B------:R-:W-:Y:S01]  /*0f90*/  IMAD.SHL.U32 R3, R14, 0x40, RZ ;  /* 0x000000400e037824 */ /* 0x000fe200078e00ff */
[----:B------:R-:W-:Y:S01]  /*0fa0*/  LOP3.LUT R0, R0, 0x7, RZ, 0xc0, !PT ;  /* 0x0000000700007812 */ /* 0x000fe200078ec0ff */
[----:B------:R-:W-:Y:S01]  /*0fb0*/  IMAD.MOV.U32 R23, RZ, RZ, RZ ;  /* 0x000000ffff177224 */ /* 0x000fe200078e00ff */
[----:B------:R-:W-:Y:S01]  /*0fc0*/  LOP3.LUT R5, R5, 0x30, RZ, 0xc0, !PT ;  /* 0x0000003005057812 */ /* 0x000fe200078ec0ff */
[----:B------:R-:W-:Y:S01]  /*0fd0*/  ULEA.HI UR5, UR5, UR4, URZ, 0x7 ;  /* 0x0000000405057291 */ /* 0x000fe2000f8f383f */
[--C-:B------:R-:W-:Y:S01]  /*0fe0*/  LOP3.LUT R22, R3, 0x40, R0.reuse, 0xe2, !PT ;  /* 0x0000004003167812 */ /* 0x100fe200078ee200 */
[----:B------:R-:W-:Y:S01]  /*0ff0*/  UMOV UR36, URZ ;  /* 0x0000003f00247c82 */ /* 0x000fe20008000000 */
[-C--:B------:R-:W-:Y:S01]  /*1000*/  IADD3 R3, RZ, -R5.reuse, -R0 ;  /* 0x80000005ff037210 */ /* 0x080fe20007ffe800 */
[----:B------:R-:W-:Y:S01]  /*1010*/  USHF.R.S32.HI UR41, URZ, 0x7, UR5 ;  /* 0x000000073f297899 */ /* 0x000fe20008011405 */
[C---:B------:R-:W-:Y:S01]  /*1020*/  LOP3.LUT R124, R4.reuse, 0x3, RZ, 0xc0, !PT ;  /* 0x00000003047c7812 */ /* 0x040fe200078ec0ff */
[----:B------:R-:W-:Y:S01]  /*1030*/  UMOV UR37, URZ ;  /* 0x0000003f00257c82 */ /* 0x000fe20008000000 */
[----:B------:R-:W-:Y:S01]  /*1040*/  LOP3.LUT R128, R4, 0x80, RZ, 0xc0, !PT ;  /* 0x0000008004807812 */ /* 0x000fe200078ec0ff */
[----:B------:R-:W-:Y:S01]  /*1050*/  UISETP.LT.AND UP0, UPT, UR41, 0x1, UPT ;  /* 0x000000012900788c */ /* 0x000fe2000bf01270 */
[----:B------:R-:W-:Y:S01]  /*1060*/  IMAD R3, R14, -0x40, R3 ;  /* 0xffffffc00e037824 */ /* 0x000fe200078e0203 */
[----:B------:R-:W-:Y:S01]  /*1070*/  LOP3.LUT R22, R22, R5, RZ, 0xfc, !PT ;  /* 0x0000000516167212 */ /* 0x000fe200078efcff */
[C---:B--2---:R-:W-:Y:S01]  /*1080*/  IMAD.SHL.U32 R125, R126.reuse, 0x100, RZ ;  /* 0x000001007e7d7824 */ /* 0x044fe200078e00ff */
[----:B------:R-:W-:Y:S01]  /*1090*/  SHF.L.U64.HI R127, R126, 0x8, R127 ;  /* 0x000000087e7f7819 */ /* 0x000fe2000001027f */
[----:B------:R-:W-:Y:S01]  /*10a0*/  USEL UR42, UR41, 0x1, UP0 ;  /* 0x00000001292a7887 */ /* 0x000fe20008000000 */
[----:B------:R-:W-:Y:S01]  /*10b0*/  IMAD R124, R124, -0x2, R7 ;  /* 0xfffffffe7c7c7824 */ /* 0x000fe200078e0207 */
[----:B------:R-:W-:Y:S01]  /*10c0*/  LOP3.LUT R132, R18, 0x1, RZ, 0xfc, !PT ;  /* 0x0000000112847812 */ /* 0x000fe200078efcff */
[----:B------:R-:W-:Y:S01]  /*10d0*/  IMAD.SHL.U32 R126, R4, 0x2, RZ ;  /* 0x00000002047e7824 */ /* 0x000fe200078e00ff */
[----:B------:R-:W-:Y:S01]  /*10e0*/  SHF.R.U32.HI R128, RZ, 0x7, R128 ;  /* 0x00000007ff807819 */ /* 0x000fe20000011680 */
[----:B------:R-:W-:Y:S01]  /*10f0*/  VIADD R130, R3, UR6 ;  /* 0x0000000603827c36 */ /* 0x000fe20008000000 */
[C---:B------:R-:W-:Y:S01]  /*1100*/  LOP3.LUT R129, R125.reuse, 0x2, RZ, 0xfc, !PT ;  /* 0x000000027d817812 */ /* 0x040fe200078efcff */
[----:B------:R-:W-:Y:S01]  /*1110*/  UIADD3 UR42, UR41, -UR42, URZ ;  /* 0x8000002a292a7290 */ /* 0x000fe2000fffe03f */
[----:B------:R-:W-:-:S02]  /*1120*/  LOP3.LUT R131, R125, 0x10, RZ, 0xfc, !PT ;  /* 0x000000107d837812 */ /* 0x000fc400078efcff */
[C---:B------:R-:W-:Y:S02]  /*1130*/  LOP3.LUT R133, R125.reuse, 0x12, RZ, 0xfc, !PT ;  /* 0x000000127d857812 */ /* 0x040fe400078efcff */
[C---:B------:R-:W-:Y:S02]  /*1140*/  LOP3.LUT R135, R125.reuse, 0x20, RZ, 0xfc, !PT ;  /* 0x000000207d877812 */ /* 0x040fe400078efcff */
[C---:B------:R-:W-:Y:S02]  /*1150*/  LOP3.LUT R137, R125.reuse, 0x22, RZ, 0xfc, !PT ;  /* 0x000000227d897812 */ /* 0x040fe400078efcff */
[C---:B------:R-:W-:Y:S02]  /*1160*/  LOP3.LUT R139, R125.reuse, 0x30, RZ, 0xfc, !PT ;  /* 0x000000307d8b7812 */ /* 0x040fe400078efcff */
[C---:B------:R-:W-:Y:S02]  /*1170*/  LOP3.LUT R141, R125.reuse, 0x32, RZ, 0xfc, !PT ;  /* 0x000000327d8d7812 */ /* 0x040fe400078efcff */
[----:B------:R-:W-:-:S02]  /*1180*/  LOP3.LUT R143, R125, 0x40, RZ, 0xfc, !PT ;  /* 0x000000407d8f7812 */ /* 0x000fc400078efcff */
[C---:B------:R-:W-:Y:S02]  /*1190*/  LOP3.LUT R145, R125.reuse, 0x42, RZ, 0xfc, !PT ;  /* 0x000000427d917812 */ /* 0x040fe400078efcff */
[C---:B------:R-:W-:Y:S02]  /*11a0*/  LOP3.LUT R147, R125.reuse, 0x50, RZ, 0xfc, !PT ;  /* 0x000000507d937812 */ /* 0x040fe400078efcff */
[C---:B------:R-:W-:Y:S02]  /*11b0*/  LOP3.LUT R149, R125.reuse, 0x52, RZ, 0xfc, !PT ;  /* 0x000000527d957812 */ /* 0x040fe400078efcff */
[C---:B------:R-:W-:Y:S02]  /*11c0*/  LOP3.LUT R151, R125.reuse, 0x60, RZ, 0xfc, !PT ;  /* 0x000000607d977812 */ /* 0x040fe400078efcff */
[C---:B------:R-:W-:Y:S02]  /*11d0*/  LOP3.LUT R153, R125.reuse, 0x62, RZ, 0xfc, !PT ;  /* 0x000000627d997812 */ /* 0x040fe400078efcff */
[----:B------:R-:W-:-:S07]  /*11e0*/  LOP3.LUT R155, R125, 0x70, RZ, 0xfc, !PT ;  /* 0x000000707d9b7812 */ /* 0x000fce00078efcff */
.L_x_220:
[----:B------:R-:W0:Y:S01]  /*11f0*/  SHFL.IDX PT, R0, R128, RZ, 0x1f ;  /* 0x00001fff80007589 */ /* 0x000e2200000e0000 */
[----:B-1----:R-:W1:Y:S01]  /*1200*/  S2UR UR7, SR_CgaCtaId ;  /* 0x00000000000779c3 */ /* 0x002e620000008800 */
[----:B------:R-:W-:Y:S01]  /*1210*/  UMOV UR6, 0x400 ;  /* 0x0000040000067882 */ /* 0x000fe20000000000 */
[----:B0-----:R-:W-:Y:S01]  /*1220*/  R2UR UR4, R0 ;  /* 0x00000000000472ca */ /* 0x001fe200000e0000 */
[----:B-1----:R-:W-:-:S12]  /*1230*/  ULEA UR46, UR7, UR6, 0x18 ;  /* 0x00000006072e7291 */ /* 0x002fd8000f8ec03f */
[----:B------:R-:W-:-:S04]  /*1240*/  ULEA.HI UR5, UR4, UR4, URZ, 0x1 ;  /* 0x0000000404057291 */ /* 0x000fc8000f8f083f */
[----:B------:R-:W-:-:S04]  /*1250*/  ULOP3.LUT UR5, UR5, 0x7fffe, URZ, 0xc0, !UPT ;  /* 0x0007fffe05057892 */ /* 0x000fc8000f8ec03f */
[----:B------:R-:W-:-:S03]  /*1260*/  UIADD3 UR5, UR4, -UR5, URZ ;  /* 0x8000000504057290 */ /* 0x000fc6000fffe03f */
[----:B------:R-:W-:Y:S01]  /*1270*/  ULDC UR4, c[0x0][0x28c] ;  /* 0x0000a30000047ab9 */ /* 0x000fe20000000800 */
[----:B------:R-:W-:Y:S01]  /*1280*/  ULEA UR5, UR5, UR46, 0xd ;  /* 0x0000002e05057291 */ /* 0x000fe2000f8e683f */
[----:B------:R-:W-:-:S03]  /*1290*/  ISETP.LT.AND P0, PT, RZ, UR4, PT ;  /* 0x00000004ff007c0c */ /* 0x000fc6000bf01270 */
[----:B------:R-:W-:-:S04]  /*12a0*/  UIADD3 UR5, UR5, 0x100, URZ ;  /* 0x0000010005057890 */ /* 0x000fc8000fffe03f */
[----:B------:R-:W-:-:S04]  /*12b0*/  USHF.R.U32.HI UR5, URZ, 0x4, UR5 ;  /* 0x000000043f057899 */ /* 0x000fc80008011605 */
[----:B------:R-:W-:-:S04]  /*12c0*/  ULOP3.LUT UR5, UR5, 0x3fff, URZ, 0xc0, !UPT ;  /* 0x00003fff05057892 */ /* 0x000fc8000f8ec03f */
[----:B------:R-:W-:Y:S01]  /*12d0*/  ULOP3.LUT UR43, UR5, 0x10000, URZ, 0xfc, !UPT ;  /* 0x00010000052b7892 */ /* 0x000fe2000f8efc3f */
[----:B--2345:R-:W-:Y:S11]  /*12e0*/  @P0 BRA `(.L_x_13) ;  /* 0x0000000000400947 */ /* 0x03cff60003800000 */
[----:B------:R-:W-:Y:S01]  /*12f0*/  MOV R0, 0x0 ;  /* 0x0000000000007802 */ /* 0x000fe20000000f00 */
[----:B------:R-:W-:Y:S01]  /*1300*/  ULDC.64 UR4, c[0x4][0x68] ;  /* 0x01001a0000047ab9 */ /* 0x000fe20000000a00 */
[----:B------:R-:W-:Y:S01]  /*1310*/  ULDC.64 UR6, c[0x4][0x8] ;  /* 0x0100020000067ab9 */ /* 0x000fe20000000a00 */
[----:B------:R-:W-:Y:S01]  /*1320*/  IMAD.U32 R4, RZ, RZ, UR4 ;  /* 0x00000004ff047e24 */ /* 0x000fe2000f8e00ff */
[----:B------:R0:W1:Y:S01]  /*1330*/  LDC.64 R14, c[0x4][R0] ;  /* 0x01000000000e7b82 */ /* 0x0000620000000a00 */
[----:B------:R-:W-:Y:S01]  /*1340*/  IMAD.U32 R5, RZ, RZ, UR5 ;  /* 0x00000005ff057e24 */ /* 0x000fe2000f8e00ff */
[----:B------:R-:W-:Y:S01]  /*1350*/  ULDC.64 UR4, c[0x4][0x70] ;  /* 0x01001c0000047ab9 */ /* 0x000fe20000000a00 */
[----:B------:R-:W-:Y:S02]  /*1360*/  IMAD.U32 R10, RZ, RZ, UR6 ;  /* 0x00000006ff0a7e24 */ /* 0x000fe4000f8e00ff */
[----:B------:R-:W-:Y:S02]  /*1370*/  IMAD.U32 R6, RZ, RZ, UR4 ;  /* 0x00000004ff067e24 */ /* 0x000fe4000f8e00ff */
[----:B------:R-:W-:-:S02]  /*1380*/  IMAD.U32 R7, RZ, RZ, UR5 ;  /* 0x00000005ff077e24 */ /* 0x000fc4000f8e00ff */
[----:B------:R-:W-:Y:S02]  /*1390*/  IMAD.U32 R11, RZ, RZ, UR7 ;  /* 0x00000007ff0b7e24 */ /* 0x000fe4000f8e00ff */
[----:B------:R-:W-:Y:S02]  /*13a0*/  IMAD.MOV.U32 R8, RZ, RZ, 0x1e1 ;  /* 0x000001e1ff087424 */ /* 0x000fe400078e00ff */
[----:B------:R-:W-:Y:S02]  /*13b0*/  IMAD.MOV.U32 R12, RZ, RZ, 0x1 ;  /* 0x00000001ff0c7424 */ /* 0x000fe400078e00ff */
[----:B0-----:R-:W-:-:S07]  /*13c0*/  IMAD.MOV.U32 R13, RZ, RZ, RZ ;  /* 0x000000ffff0d7224 */ /* 0x001fce00078e00ff */
[----:B------:R-:W-:-:S07]  /*13d0*/  LEPC R20, `(.L_x_13) ;  /* 0x000000001014794e */ /* 0x000fce0000000000 */
[----:B-1---5:R-:W-:Y:S05]  /*13e0*/  CALL.ABS.NOINC R14 ;  /* 0x000000000e007343 */ /* 0x022fea0003c00000 */
.L_x_13:
[----:B------:R-:W-:-:S13]  /*13f0*/  ISETP.NE.AND P0, PT, R132, 0x3, PT ;  /* 0x000000038400780c */ /* 0x000fda0003f05270 */
[----:B------:R-:W-:Y:S05]  /*1400*/  @!P0 BRA `(.L_x_14) ;  /* 0x0000000000048947 */ /* 0x000fea0003800000 */
[----:B------:R-:W-:Y:S01]  /*1410*/  BPT.TRAP 0x1 ;  /* 0x000000040000795c */ /* 0x000fe20000300000 */
.L_x_14:
[----:B------:R-:W-:Y:S02]  /*1420*/  IMAD.U32 R3, RZ, RZ, UR37 ;  /* 0x00000025ff037e24 */ /* 0x000fe4000f8e00ff */
[----:B------:R-:W-:-:S03]  /*1430*/  IMAD.U32 R0, RZ, RZ, UR36 ;  /* 0x00000024ff007e24 */ /* 0x000fc6000f8e00ff */
[----:B------:R-:W-:Y:S02]  /*1440*/  LEA R3, R3, UR46, 0x3 ;  /* 0x0000002e03037c11 */ /* 0x000fe4000f8e18ff */
[----:B------:R-:W-:-:S04]  /*1450*/  SHF.L.U32 R0, R0, 0x1f, RZ ;  /* 0x0000001f00007819 */ /* 0x000fc800000006ff */
[----:B------:R0:W1:Y:S01]  /*1460*/  SYNCS.PHASECHK.TRANS64.TRYWAIT P1, [R3+URZ], R0 ;  /* 0x00000000030075a7 */ /* 0x000062000802017f */
[----:B------:R-:W-:Y:S05]  /*1470*/  @!P0 BRA `(.L_x_15) ;  /* 0x0000000000048947 */ /* 0x000fea0003800000 */
[----:B------:R-:W-:Y:S01]  /*1480*/  BPT.TRAP 0x1 ;  /* 0x000000040000795c */ /* 0x000fe20000300000 */
.L_x_15:
[----:B------:R-:W-:-:S05]  /*1490*/  IMAD.U32 R4, RZ, RZ, UR42 ;  /* 0x0000002aff047e24 */ /* 0x000fca000f8e00ff */
[----:B------:R-:W-:Y:S01]  /*14a0*/  ISETP.GE.AND P2, PT, R4, 0x1, PT ;  /* 0x000000010400780c */ /* 0x000fe20003f46270 */
[----:B-1----:R-:W-:-:S12]  /*14b0*/  @P1 BRA `(.L_x_16) ;  /* 0x0000000000081947 */ /* 0x002fd80003800000 */
[----:B------:R-:W1:Y:S02]  /*14c0*/  SYNCS.PHASECHK.TRANS64.TRYWAIT P1, [R3+URZ], R0 ;  /* 0x00000000030075a7 */ /* 0x000e64000802017f */
[----:B-1----:R-:W-:Y:S05]  /*14d0*/  @!P1 BRA `(.L_x_17) ;  /* 0x000000a800209947 */ /* 0x002fea0003800000 */
.L_x_16:
[----:B------:R-:W-:Y:S05]  /*14e0*/  WARPSYNC.ALL ;  /* 0x0000000000007948 */ /* 0x000fea0003800000 */
[----:B------:R-:W-:Y:S01]  /*14f0*/  UIADD3 UR4, UR46, 0x30100, URZ ;  /* 0x000301002e047890 */ /* 0x000fe2000fffe03f */
[----:B------:R-:W-:Y:S01]  /*1500*/  WARPGROUP.ARRIVE ;  /* 0x00000000000079c5 */ /* 0x000fe20000000000 */
[----:B------:R-:W-:Y:S02]  /*1510*/  UIMAD UR6, UR37, 0x1800, UR43 ;  /* 0x00001800250678a4 */ /* 0x000fe4000f8e022b */
[----:B------:R-:W-:Y:S01]  /*1520*/  USHF.R.U32.HI UR4, URZ, 0x4, UR4 ;  /* 0x000000043f047899 */ /* 0x000fe20008011604 */
[----:B------:R-:W-:Y:S01]  /*1530*/  UMOV UR13, 0x40000040 ;  /* 0x40000040000d7882 */ /* 0x000fe20000000000 */
[----:B------:R-:W-:-:S02]  /*1540*/  UMOV UR15, 0x40000040 ;  /* 0x40000040000f7882 */ /* 0x000fc40000000000 */
[----:B------:R-:W-:Y:S01]  /*1550*/  ULOP3.LUT UR4, UR4, 0x3fff, URZ, 0xc0, !UPT ;  /* 0x00003fff04047892 */ /* 0x000fe2000f8ec03f */
[----:B------:R-:W-:Y:S01]  /*1560*/  UMOV UR12, UR6 ;  /* 0x00000006000c7c82 */ /* 0x000fe20008000000 */
[----:B------:R-:W-:Y:S02]  /*1570*/  UIADD3 UR5, UR6, 0x400, URZ ;  /* 0x0000040006057890 */ /* 0x000fe4000fffe03f */
[----:B------:R-:W-:Y:S02]  /*1580*/  ULOP3.LUT UR8, UR4, 0x10000, URZ, 0xfc, !UPT ;  /* 0x0001000004087892 */ /* 0x000fe4000f8efc3f */
[----:B------:R-:W-:Y:S02]  /*1590*/  UIADD3 UR7, UR6, 0x800, URZ ;  /* 0x0000080006077890 */ /* 0x000fe4000fffe03f */
[----:B------:R-:W-:Y:S02]  /*15a0*/  ULEA UR4, UR37, UR8, 0xa ;  /* 0x0000000825047291 */ /* 0x000fe4000f8e503f */
[----:B------:R-:W-:-:S02]  /*15b0*/  UIADD3 UR10, UR6, 0x1006, URZ ;  /* 0x00001006060a7890 */ /* 0x000fc4000fffe03f */
[----:B------:R-:W-:Y:S02]  /*15c0*/  UIADD3 UR9, UR4, 0x206, URZ ;  /* 0x0000020604097890 */ /* 0x000fe4000fffe03f */
[----:B------:R-:W-:Y:S01]  /*15d0*/  UIADD3 UR11, UR6, 0x1406, URZ ;  /* 0x00001406060b7890 */ /* 0x000fe2000fffe03f */
[----:B------:R-:W-:Y:S02]  /*15e0*/  UMOV UR14, UR4 ;  /* 0x00000004000e7c82 */ /* 0x000fe40008000000 */
[----:B------:R-:W-:Y:S01]  /*15f0*/  HGMMA.64x64x16.F32.BF16 R88, gdesc[UR12], RZ, !UPT, gsb0 ;  /* 0x00e000000c5879f0 */ /* 0x000fe2000c0018ff */
[----:B------:R-:W-:Y:S01]  /*1600*/  UMOV UR12, UR5 ;  /* 0x00000005000c7c82 */ /* 0x000fe20008000000 */
[----:B------:R-:W-:Y:S01]  /*1610*/  UMOV UR13, 0x40000040 ;  /* 0x40000040000d7882 */ /* 0x000fe20000000000 */
[----:B------:R-:W-:Y:S01]  /*1620*/  UIADD3 UR5, UR6, 0x402, URZ ;  /* 0x0000040206057890 */ /* 0x000fe2000fffe03f */
[----:B------:R-:W-:Y:S02]  /*1630*/  WARPGROUP.DEPBAR.LE gsb0, 0x0 ;  /* 0x00008000000079c5 */ /* 0x000fe40000010000 */
[----:B------:R-:W-:-:S06]  /*1640*/  WARPGROUP.ARRIVE ;  /* 0x00000000000079c5 */ /* 0x000fcc0000000000 */
[----:B------:R-:W-:Y:S01]  /*1650*/  HGMMA.64x64x16.F32.BF16 R56, gdesc[UR12], RZ, !UPT, gsb0 ;  /* 0x00e000000c3879f0 */ /* 0x000fe2000c0018ff */
[----:B------:R-:W-:Y:S01]  /*1660*/  UMOV UR12, UR7 ;  /* 0x00000007000c7c82 */ /* 0x000fe20008000000 */
[----:B------:R-:W-:Y:S01]  /*1670*/  UMOV UR13, 0x40000040 ;  /* 0x40000040000d7882 */ /* 0x000fe20000000000 */
[----:B------:R-:W-:Y:S01]  /*1680*/  UIADD3 UR7, UR6, 0x802, URZ ;  /* 0x0000080206077890 */ /* 0x000fe2000fffe03f */
[----:B------:R-:W-:Y:S02]  /*1690*/  WARPGROUP.DEPBAR.LE gsb0, 0x0 ;  /* 0x00008000000079c5 */ /* 0x000fe40000010000 */
[----:B------:R-:W-:-:S06]  /*16a0*/  WARPGROUP.ARRIVE ;  /* 0x00000000000079c5 */ /* 0x000fcc0000000000 */
[----:B------:R-:W-:Y:S01]  /*16b0*/  HGMMA.64x64x16.F32.BF16 R24, gdesc[UR12], RZ, !UPT, gsb0 ;  /* 0x00e000000c1879f0 */ /* 0x000fe2000c0018ff */
[----:B------:R-:W-:Y:S02]  /*16c0*/  UIADD3 UR12, UR6, 0x2, URZ ;  /* 0x00000002060c7890 */ /* 0x000fe4000fffe03f */
[----:B------:R-:W-:Y:S01]  /*16d0*/  UIADD3 UR14, UR4, 0x2, URZ ;  /* 0x00000002040e7890 */ /* 0x000fe2000fffe03f */
[----:B------:R-:W-:Y:S01]  /*16e0*/  UMOV UR13, 0x40000040 ;  /* 0x40000040000d7882 */ /* 0x000fe20000000000 */
[----:B------:R-:W-:Y:S01]  /*16f0*/  UMOV UR15, 0x40000040 ;  /* 0x40000040000f7882 */ /* 0x000fe20000000000 */
[----:B------:R-:W-:Y:S02]  /*1700*/  WARPGROUP.DEPBAR.LE gsb0, 0x0 ;  /* 0x00008000000079c5 */ /* 0x000fe40000010000 */
[----:B------:R-:W-:-:S06]  /*1710*/  WARPGROUP.ARRIVE ;  /* 0x00000000000079c5 */ /* 0x000fcc0000000000 */
[----:B------:R-:W-:Y:S01]  /*1720*/  HGMMA.64x64x16.F32.BF16 R88, gdesc[UR12], R88, gsb0 ;  /* 0x00e000000c5879f0 */ /* 0x000fe20008001858 */
[----:B------:R-:W-:Y:S01]  /*1730*/  UMOV UR12, UR5 ;  /* 0x00000005000c7c82 */ /* 0x000fe20008000000 */
[----:B------:R-:W-:Y:S01]  /*1740*/  UMOV UR13, 0x40000040 ;  /* 0x40000040000d7882 */ /* 0x000fe20000000000 */
[----:B------:R-:W-:Y:S01]  /*1750*/  UIADD3 UR5, UR6, 0x404, URZ ;  /* 0x0000040406057890 */ /* 0x000fe2000fffe03f */
        /* <DEDUP_REMOVED lines=94> */
[----:B------:R-:W-:Y:S01]  /*1d40*/  UMOV UR5, 0x40000040 ;  /* 0x4000004000057882 */ /* 0x000fe20000000000 */
[----:B------:R-:W-:Y:S02]  /*1d50*/  WARPGROUP.DEPBAR.LE gsb0, 0x0 ;  /* 0x00008000000079c5 */ /* 0x000fe40000010000 */
[----:B------:R-:W-:-:S06]  /*1d60*/  WARPGROUP.ARRIVE ;  /* 0x00000000000079c5 */ /* 0x000fcc0000000000 */
[----:B------:R-:W-:Y:S01]  /*1d70*/  HGMMA.64x64x16.F32.BF16 R56, gdesc[UR12], R56, gsb0 ;  /* 0x00e000000c3879f0 */ /* 0x000fe20008001838 */
[----:B------:R-:W-:Y:S01]  /*1d80*/  UMOV UR12, UR7 ;  /* 0x00000007000c7c82 */ /* 0x000fe20008000000 */
[----:B------:R-:W-:Y:S01]  /*1d90*/  UMOV UR13, 0x40000040 ;  /* 0x40000040000d7882 */ /* 0x000fe20000000000 */
[----:B------:R-:W-:-:S03]  /*1da0*/  UIADD3 UR7, UR6, 0xc06, URZ ;  /* 0x00000c0606077890 */ /* 0x000fc6000fffe03f */
[----:B------:R-:W-:-:S04]  /*1db0*/  UMOV UR6, UR9 ;  /* 0x0000000900067c82 */ /* 0x000fc80008000000 */
[----:B------:R-:W-:Y:S01]  /*1dc0*/  UMOV UR4, UR7 ;  /* 0x0000000700047c82 */ /* 0x000fe20008000000 */
[----:B------:R-:W-:Y:S01]  /*1dd0*/  UMOV UR7, 0x40000040 ;  /* 0x4000004000077882 */ /* 0x000fe20000000000 */
[----:B------:R-:W-:Y:S02]  /*1de0*/  WARPGROUP.DEPBAR.LE gsb0, 0x0 ;  /* 0x00008000000079c5 */ /* 0x000fe40000010000 */
[----:B------:R-:W-:-:S06]  /*1df0*/  WARPGROUP.ARRIVE ;  /* 0x00000000000079c5 */ /* 0x000fcc0000000000 */
[----:B------:R-:W-:Y:S03]  /*1e00*/  HGMMA.64x64x16.F32.BF16 R24, gdesc[UR12], R24, gsb0 ;  /* 0x00e000000c1879f0 */ /* 0x000fe60008001818 */
[----:B------:R-:W-:Y:S02]  /*1e10*/  WARPGROUP.DEPBAR.LE gsb0, 0x0 ;  /* 0x00008000000079c5 */ /* 0x000fe40000010000 */
[----:B------:R-:W-:-:S06]  /*1e20*/  WARPGROUP.ARRIVE ;  /* 0x00000000000079c5 */ /* 0x000fcc0000000000 */
[----:B------:R-:W-:Y:S01]  /*1e30*/  HGMMA.64x64x16.F32.BF16 R88, gdesc[UR4], R88, gsb0 ;  /* 0x00e00000045879f0 */ /* 0x000fe20008001858 */
[----:B------:R-:W-:Y:S01]  /*1e40*/  UMOV UR4, UR10 ;  /* 0x0000000a00047c82 */ /* 0x000fe20008000000 */
[----:B------:R-:W-:Y:S01]  /*1e50*/  UMOV UR5, 0x40000040 ;  /* 0x4000004000057882 */ /* 0x000fe20000000000 */
[----:B------:R-:W-:Y:S02]  /*1e60*/  WARPGROUP.DEPBAR.LE gsb0, 0x0 ;  /* 0x00008000000079c5 */ /* 0x000fe40000010000 */
[----:B------:R-:W-:-:S06]  /*1e70*/  WARPGROUP.ARRIVE ;  /* 0x00000000000079c5 */ /* 0x000fcc0000000000 */
[----:B------:R-:W-:Y:S01]  /*1e80*/  HGMMA.64x64x16.F32.BF16 R56, gdesc[UR4], R56, gsb0 ;  /* 0x00e00000043879f0 */ /* 0x000fe20008001838 */
[----:B------:R-:W-:Y:S01]  /*1e90*/  UMOV UR4, UR11 ;  /* 0x0000000b00047c82 */ /* 0x000fe20008000000 */
[----:B------:R-:W-:Y:S01]  /*1ea0*/  UMOV UR5, 0x40000040 ;  /* 0x4000004000057882 */ /* 0x000fe20000000000 */
[----:B------:R-:W-:Y:S02]  /*1eb0*/  WARPGROUP.DEPBAR.LE gsb0, 0x0 ;  /* 0x00008000000079c5 */ /* 0x000fe40000010000 */
[----:B------:R-:W-:-:S06]  /*1ec0*/  WARPGROUP.ARRIVE ;  /* 0x00000000000079c5 */ /* 0x000fcc0000000000 */
[----:B------:R-:W-:Y:S03]  /*1ed0*/  HGMMA.64x64x16.F32.BF16 R24, gdesc[UR4], R24, gsb0 ;  /* 0x00e00000041879f0 */ /* 0x000fe60008001818 */
[----:B------:R-:W-:Y:S02]  /*1ee0*/  WARPGROUP.DEPBAR.LE gsb0, 0x0 ;  /* 0x00008000000079c5 */ /* 0x000fe40000010000 */
[----:B------:R-:W-:Y:S05]  /*1ef0*/  @!P2 BRA `(.L_x_18) ;  /* 0x0000000c000ca947 */ /* 0x000fea0003800000 */
[----:B------:R-:W-:Y:S01]  /*1f00*/  UIADD3 UR9, UR37, 0x1, URZ ;  /* 0x0000000125097890 */ /* 0x000fe2000fffe03f */
[----:B01----:R-:W-:Y:S01]  /*1f10*/  IMAD.U32 R0, RZ, RZ, UR42 ;  /* 0x0000002aff007e24 */ /* 0x003fe2000f8e00ff */
[----:B------:R-:W-:Y:S02]  /*1f20*/  UMOV UR10, UR37 ;  /* 0x00000025000a7c82 */ /* 0x000fe40008000000 */
[----:B------:R-:W-:-:S04]  /*1f30*/  UISETP.NE.AND UP0, UPT, UR9, 0x2, UPT ;  /* 0x000000020900788c */ /* 0x000fc8000bf05270 */
[----:B------:R-:W-:Y:S02]  /*1f40*/  USEL UR4, URZ, 0x1, UP0 ;  /* 0x000000013f047887 */ /* 0x000fe40008000000 */
[----:B------:R-:W-:Y:S02]  /*1f50*/  USEL UR9, UR9, URZ, UP0 ;  /* 0x0000003f09097287 */ /* 0x000fe40008000000 */
[----:B------:R-:W-:-:S06]  /*1f60*/  ULOP3.LUT UR4, UR36, UR4, URZ, 0x3c, !UPT ;  /* 0x0000000424047292 */ /* 0x000fcc000f8e3c3f */
[----:B------:R-:W-:-:S07]  /*1f70*/  IMAD.U32 R5, RZ, RZ, UR4 ;  /* 0x00000004ff057e24 */ /* 0x000fce000f8e00ff */
.L_x_25:
[----:B01----:R-:W-:Y:S05]  /*1f80*/  @!P0 BRA `(.L_x_19) ;  /* 0x0000000000048947 */ /* 0x003fea0003800000 */
[----:B------:R-:W-:Y:S01]  /*1f90*/  BPT.TRAP 0x1 ;  /* 0x000000040000795c */ /* 0x000fe20000300000 */
.L_x_19:
[----:B------:R-:W0:Y:S01]  /*1fa0*/  S2UR UR4, SR_CgaCtaId ;  /* 0x00000000000479c3 */ /* 0x000e220000008800 */
[----:B------:R-:W-:Y:S01]  /*1fb0*/  UMOV UR11, 0x400 ;  /* 0x00000400000b7882 */ /* 0x000fe20000000000 */
[----:B------:R-:W-:Y:S01]  /*1fc0*/  SHF.L.U32 R3, R5, 0x1f, RZ ;  /* 0x0000001f05037819 */ /* 0x000fe200000006ff */
[----:B0-----:R-:W-:-:S04]  /*1fd0*/  ULEA UR11, UR4, UR11, 0x18 ;  /* 0x0000000b040b7291 */ /* 0x001fc8000f8ec03f */
[----:B------:R-:W-:-:S09]  /*1fe0*/  ULEA UR4, UR9, UR11, 0x3 ;  /* 0x0000000b09047291 */ /* 0x000fd2000f8e183f */
[----:B------:R0:W1:Y:S01]  /*1ff0*/  SYNCS.PHASECHK.TRANS64.TRYWAIT P1, [UR4], R3 ;  /* 0x00000003ff0075a7 */ /* 0x0000620008020144 */
[----:B------:R-:W-:Y:S05]  /*2000*/  @!P0 BRA `(.L_x_20) ;  /* 0x0000000000048947 */ /* 0x000fea0003800000 */
[----:B------:R-:W-:Y:S01]  /*2010*/  BPT.TRAP 0x1 ;  /* 0x000000040000795c */ /* 0x000fe20000300000 */
.L_x_20:
[----:B-1----:R-:W-:Y:S05]  /*2020*/  @P1 BRA `(.L_x_21) ;  /* 0x0000000000081947 */ /* 0x002fea0003800000 */
[----:B------:R-:W1:Y:S02]  /*2030*/  SYNCS.PHASECHK.TRANS64.TRYWAIT P1, [UR4], R3 ;  /* 0x00000003ff0075a7 */ /* 0x000e640008020144 */
[----:B-1----:R-:W-:Y:S05]  /*2040*/  @!P1 BRA `(.L_x_22) ;  /* 0x0000009c00589947 */ /* 0x002fea0003800000 */
.L_x_21:
[----:B------:R-:W-:Y:S01]  /*2050*/  UIMAD UR12, UR9, 0x1800, UR43 ;  /* 0x00001800090c78a4 */ /* 0x000fe2000f8e022b */
[----:B------:R-:W-:Y:S01]  /*2060*/  WARPGROUP.ARRIVE ;  /* 0x00000000000079c5 */ /* 0x000fe20000000000 */
[----:B------:R-:W-:Y:S01]  /*2070*/  ULEA UR13, UR9, UR8, 0xa ;  /* 0x00000008090d7291 */ /* 0x000fe2000f8e503f */
[----:B------:R-:W-:Y:S01]  /*2080*/  UMOV UR5, 0x40000040 ;  /* 0x4000004000057882 */ /* 0x000fe20000000000 */
[----:B------:R-:W-:Y:S01]  /*2090*/  UMOV UR7, 0x40000040 ;  /* 0x4000004000077882 */ /* 0x000fe20000000000 */
[----:B------:R-:W-:Y:S02]  /*20a0*/  UIADD3 UR14, UR12, 0x400, URZ ;  /* 0x000004000c0e7890 */ /* 0x000fe4000fffe03f */
[----:B------:R-:W-:Y:S02]  /*20b0*/  UMOV UR4, UR12 ;  /* 0x0000000c00047c82 */ /* 0x000fe40008000000 */
[----:B------:R-:W-:Y:S01]  /*20c0*/  UMOV UR6, UR13 ;  /* 0x0000000d00067c82 */ /* 0x000fe20008000000 */
[----:B------:R-:W-:Y:S01]  /*20d0*/  UIADD3 UR15, UR12, 0x800, URZ ;  /* 0x000008000c0f7890 */ /* 0x000fe2000fffe03f */
[----:B------:R-:W-:Y:S01]  /*20e0*/  HGMMA.64x64x16.F32.BF16 R88, gdesc[UR4], R88, gsb0 ;  /* 0x00e00000045879f0 */ /* 0x000fe20008001858 */
[----:B------:R-:W-:Y:S01]  /*20f0*/  UMOV UR5, 0x40000040 ;  /* 0x4000004000057882 */ /* 0x000fe20000000000 */
[----:B------:R-:W-:Y:S01]  /*2100*/  UMOV UR4, UR14 ;  /* 0x0000000e00047c82 */ /* 0x000fe20008000000 */
[----:B------:R-:W-:Y:S01]  /*2110*/  UIADD3 UR14, UR12, 0x402, URZ ;  /* 0x000004020c0e7890 */ /* 0x000fe2000fffe03f */
[----:B------:R-:W-:-:S02]  /*2120*/  WARPGROUP.DEPBAR.LE gsb0, 0x0 ;  /* 0x00008000000079c5 */ /* 0x000fc40000010000 */
        /* <DEDUP_REMOVED lines=120> */
[----:B------:R-:W-:Y:S02]  /*28b0*/  UIADD3 UR6, UR13, 0x206, URZ ;  /* 0x000002060d067890 */ /* 0x000fe4000fffe03f */
[----:B------:R-:W-:Y:S01]  /*28c0*/  UIADD3 UR4, UR12, 0xc06, URZ ;  /* 0x00000c060c047890 */ /* 0x000fe2000fffe03f */
[----:B------:R-:W-:Y:S01]  /*28d0*/  UMOV UR7, 0x40000040 ;  /* 0x4000004000077882 */ /* 0x000fe20000000000 */
[----:B------:R-:W-:Y:S01]  /*28e0*/  UMOV UR5, 0x40000040 ;  /* 0x4000004000057882 */ /* 0x000fe20000000000 */
[----:B------:R-:W-:Y:S02]  /*28f0*/  UIADD3 UR13, UR12, 0x1006, URZ ;  /* 0x000010060c0d7890 */ /* 0x000fe4000fffe03f */
[----:B------:R-:W-:Y:S01]  /*2900*/  UIADD3 UR12, UR12, 0x1406, URZ ;  /* 0x000014060c0c7890 */ /* 0x000fe2000fffe03f */
        /* <DEDUP_REMOVED lines=15> */
[----:B------:R-:W-:Y:S01]  /*2a00*/  BPT.TRAP 0x1 ;  /* 0x000000040000795c */ /* 0x000fe20000300000 */
.L_x_23:
[----:B------:R-:W-:Y:S01]  /*2a10*/  ULEA UR11, UR10, UR11, 0x3 ;  /* 0x0000000b0a0b7291 */ /* 0x000fe2000f8e183f */
[----:B------:R-:W-:-:S03]  /*2a20*/  ISETP.GT.U32.AND P1, PT, R18, 0x1, PT ;  /* 0x000000011200780c */ /* 0x000fc60003f24070 */
[----:B------:R-:W-:-:S04]  /*2a30*/  UIADD3 UR11, UR11, 0x10, URZ ;  /* 0x000000100b0b7890 */ /* 0x000fc8000fffe03f */
[----:B------:R-:W-:-:S09]  /*2a40*/  UPRMT UR11, URZ, 0x654, UR11 ;  /* 0x000006543f0b7896 */ /* 0x000fd2000800000b */
[----:B------:R-:W-:Y:S01]  /*2a50*/  SYNCS.ARRIVE.TRANS64.RED.A1T0 RZ, [UR11], RZ ;  /* 0x000000ffffff79a7 */ /* 0x000fe2000810040b */
[----:B------:R-:W-:Y:S05]  /*2a60*/  @P1 BRA `(.L_x_24) ;  /* 0x0000000000041947 */ /* 0x000fea0003800000 */
[----:B------:R-:W-:Y:S01]  /*2a70*/  BPT.TRAP 0x1 ;  /* 0x000000040000795c */ /* 0x000fe20000300000 */
.L_x_24:
[----:B------:R-:W-:Y:S01]  /*2a80*/  UIADD3 UR9, UR9, 0x1, URZ ;  /* 0x0000000109097890 */ /* 0x000fe2000fffe03f */
[C---:B------:R-:W-:Y:S01]  /*2a90*/  ISETP.GT.AND P1, PT, R0.reuse, 0x1, PT ;  /* 0x000000010000780c */ /* 0x040fe20003f24270 */
[----:B------:R-:W-:Y:S01]  /*2aa0*/  UIADD3 UR10, UR10, 0x1, URZ ;  /* 0x000000010a0a7890 */ /* 0x000fe2000fffe03f */
[----:B------:R-:W-:Y:S01]  /*2ab0*/  VIADD R0, R0, 0xffffffff ;  /* 0xffffffff00007836 */ /* 0x000fe20000000000 */
[----:B------:R-:W-:Y:S02]  /*2ac0*/  UISETP.NE.AND UP0, UPT, UR9, 0x2, UPT ;  /* 0x000000020900788c */ /* 0x000fe4000bf05270 */
[----:B------:R-:W-:Y:S02]  /*2ad0*/  UISETP.NE.AND UP1, UPT, UR10, 0x2, UPT ;  /* 0x000000020a00788c */ /* 0x000fe4000bf25270 */
[----:B------:R-:W-:Y:S02]  /*2ae0*/  USEL UR4, URZ, 0x1, UP0 ;  /* 0x000000013f047887 */ /* 0x000fe40008000000 */
[----:B------:R-:W-:-:S02]  /*2af0*/  USEL UR9, UR9, URZ, UP0 ;  /* 0x0000003f09097287 */ /* 0x000fc40008000000 */
[----:B------:R-:W-:Y:S02]  /*2b00*/  USEL UR10, UR10, URZ, UP1 ;  /* 0x0000003f0a0a7287 */ /* 0x000fe40008800000 */
[----:B------:R-:W-:Y:S01]  /*2b10*/  LOP3.LUT R5, R5, UR4, RZ, 0x3c, !PT ;  /* 0x0000000405057c12 */ /* 0x000fe2000f8e3cff */
[----:B------:R-:W-:Y:S09]  /*2b20*/  @P1 BRA `(.L_x_25) ;  /* 0xfffffff400141947 */ /* 0x000ff2000383ffff */
.L_x_18:
[----:B01----:R-:W0:Y:S02]  /*2b30*/  LDC R0, c[0x0][0x28c] ;  /* 0x0000a300ff007b82 */ /* 0x003e240000000800 */
[----:B0-----:R-:W-:-:S13]  /*2b40*/  ISETP.GE.AND P1, PT, R0, 0x1, PT ;  /* 0x000000010000780c */ /* 0x001fda0003f26270 */
[----:B------:R-:W-:Y:S05]  /*2b50*/  @!P1 BRA `(.L_x_26) ;  /* 0x0000000000389947 */ /* 0x000fea0003800000 */
[----:B------:R-:W-:Y:S05]  /*2b60*/  @!P0 BRA `(.L_x_27) ;  /* 0x0000000000048947 */ /* 0x000fea0003800000 */
[----:B------:R-:W-:Y:S01]  /*2b70*/  BPT.TRAP 0x1 ;  /* 0x000000040000795c */ /* 0x000fe20000300000 */
.L_x_27:
[----:B------:R-:W0:Y:S01]  /*2b80*/  S2UR UR6, SR_CgaCtaId ;  /* 0x00000000000679c3 */ /* 0x000e220000008800 */
[----:B------:R-:W-:Y:S01]  /*2b90*/  UIADD3 UR4, UR42, UR37, URZ ;  /* 0x000000252a047290 */ /* 0x000fe2000fffe03f */
[----:B------:R-:W-:Y:S01]  /*2ba0*/  ISETP.GT.U32.AND P0, PT, R18, 0x1, PT ;  /* 0x000000011200780c */ /* 0x000fe20003f04070 */
[----:B------:R-:W-:Y:S02]  /*2bb0*/  UMOV UR5, 0x400 ;  /* 0x0000040000057882 */ /* 0x000fe40000000000 */
[----:B------:R-:W-:-:S04]  /*2bc0*/  USHF.L.U32 UR4, UR4, 0x3, URZ ;  /* 0x0000000304047899 */ /* 0x000fc8000800063f */
[----:B------:R-:W-:Y:S02]  /*2bd0*/  ULOP3.LUT UR4, UR4, 0x8, URZ, 0xc0, !UPT ;  /* 0x0000000804047892 */ /* 0x000fe4000f8ec03f */
[----:B0-----:R-:W-:-:S04]  /*2be0*/  ULEA UR5, UR6, UR5, 0x18 ;  /* 0x0000000506057291 */ /* 0x001fc8000f8ec03f */
[----:B------:R-:W-:-:S04]  /*2bf0*/  UIADD3 UR4, UR5, 0x10, UR4 ;  /* 0x0000001005047890 */ /* 0x000fc8000fffe004 */
[----:B------:R-:W-:-:S09]  /*2c00*/  UPRMT UR4, URZ, 0x654, UR4 ;  /* 0x000006543f047896 */ /* 0x000fd20008000004 */
[----:B------:R-:W-:Y:S01]  /*2c10*/  SYNCS.ARRIVE.TRANS64.RED.A1T0 RZ, [UR4], RZ ;  /* 0x000000ffffff79a7 */ /* 0x000fe20008100404 */
[----:B------:R-:W-:Y:S05]  /*2c20*/  @P0 BRA `(.L_x_26) ;  /* 0x0000000000040947 */ /* 0x000fea0003800000 */
[----:B------:R-:W-:Y:S01]  /*2c30*/  BPT.TRAP 0x1 ;  /* 0x000000040000795c */ /* 0x000fe20000300000 */
.L_x_26:
[----:B------:R-:W-:Y:S01]  /*2c40*/  UIADD3 UR37, UR41, UR37, URZ ;  /* 0x0000002529257290 */ /* 0x000fe2000fffe03f */
[----:B------:R-:W-:Y:S01]  /*2c50*/  IMAD.SHL.U32 R7, R120, 0x40, RZ ;  /* 0x0000004078077824 */ /* 0x000fe200078e00ff */
[----:B------:R-:W-:Y:S01]  /*2c60*/  ULDC UR5, c[0x0][0x288] ;  /* 0x0000a20000057ab9 */ /* 0x000fe20000000800 */
[----:B------:R-:W-:Y:S01]  /*2c70*/  IMAD R3, R121, 0x180, RZ ;  /* 0x0000018079037824 */ /* 0x000fe200078e02ff */
[----:B------:R-:W-:Y:S01]  /*2c80*/  USHF.R.U32.HI UR4, URZ, 0x1, UR37 ;  /* 0x000000013f047899 */ /* 0x000fe20008011625 */
[----:B------:R-:W-:Y:S01]  /*2c90*/  SHF.R.S32.HI R11, RZ, 0x1f, R19 ;  /* 0x0000001fff0b7819 */ /* 0x000fe20000011413 */
[----:B------:R-:W-:Y:S01]  /*2ca0*/  ULDC UR8, c[0x0][0x284] ;  /* 0x0000a10000087ab9 */ /* 0x000fe20000000800 */
[C---:B------:R-:W-:Y:S01]  /*2cb0*/  ISETP.GE.AND P0, PT, R7.reuse, UR5, PT ;  /* 0x0000000507007c0c */ /* 0x040fe2000bf06270 */
[----:B------:R-:W-:Y:S01]  /*2cc0*/  ULOP3.LUT UR4, UR4, 0x1, URZ, 0xc0, !UPT ;  /* 0x0000000104047892 */ /* 0x000fe2000f8ec03f */
[----:B------:R-:W-:Y:S01]  /*2cd0*/  LOP3.LUT R156, R7, 0x6, R126, 0xf8, !PT ;  /* 0x00000006079c7812 */ /* 0x000fe200078ef87e */
[----:B------:R-:W-:Y:S01]  /*2ce0*/  UISETP.GT.U32.AND UP1, UPT, UR37, 0x1, UPT ;  /* 0x000000012500788c */ /* 0x000fe2000bf24070 */
[----:B------:R-:W-:Y:S01]  /*2cf0*/  ISETP.GE.OR P0, PT, R3, UR8, P0 ;  /* 0x0000000803007c0c */ /* 0x000fe20008706670 */
[----:B------:R-:W-:Y:S01]  /*2d00*/  UISETP.NE.U32.AND UP0, UPT, UR4, 0x1, UPT ;  /* 0x000000010400788c */ /* 0x000fe2000bf05070 */
[----:B------:R-:W-:Y:S01]  /*2d10*/  SHF.R.S32.HI R157, RZ, 0x1f, R156 ;  /* 0x0000001fff9d7819 */ /* 0x000fe2000001149c */
[----:B------:R-:W-:-:S02]  /*2d20*/  UISETP.LT.U32.AND UP1, UPT, UR41, 0x2, UP1 ;  /* 0x000000022900788c */ /* 0x000fc40008f21070 */
[----:B------:R-:W-:Y:S01]  /*2d30*/  UISETP.GT.U32.AND UP0, UPT, UR41, 0x1, !UP0 ;  /* 0x000000012900788c */ /* 0x000fe2000c704070 */
[----:B------:R-:W-:Y:S01]  /*2d40*/  ULDC.64 UR6, c[0x0][0x5d0] ;  /* 0x0001740000067ab9 */ /* 0x000fe20000000a00 */
[----:B------:R-:W-:Y:S01]  /*2d50*/  USEL UR5, URZ, 0x1, !UP1 ;  /* 0x000000013f057887 */ /* 0x000fe2000c800000 */
[----:B------:R-:W-:Y:S01]  /*2d60*/  IMAD R0, R11, UR6, RZ ;  /* 0x000000060b007c24 */ /* 0x000fe2000f8e02ff */
[----:B------:R-:W-:Y:S01]  /*2d70*/  USEL UR4, URZ, 0x1, !UP0 ;  /* 0x000000013f047887 */ /* 0x000fe2000c000000 */
[C---:B------:R-:W-:Y:S01]  /*2d80*/  IMAD.WIDE.U32 R4, R19.reuse, UR6, R156 ;  /* 0x0000000613047c25 */ /* 0x040fe2000f8e009c */
[----:B------:R-:W-:Y:S02]  /*2d90*/  ULOP3.LUT UR37, UR37, 0x1, URZ, 0xc0, !UPT ;  /* 0x0000000125257892 */ /* 0x000fe4000f8ec03f */
[----:B------:R-:W-:Y:S01]  /*2da0*/  ULOP3.LUT UR36, UR4, UR36, UR5, 0x96, !UPT ;  /* 0x0000002404247292 */ /* 0x000fe2000f8e9605 */
[----:B------:R-:W-:Y:S02]  /*2db0*/  IMAD R9, R19, UR7, R0 ;  /* 0x0000000713097c24 */ /* 0x000fe4000f8e0200 */
[----:B------:R-:W-:-:S02]  /*2dc0*/  IMAD.MOV.U32 R0, RZ, RZ, -0x1 ;  /* 0xffffffffff007424 */ /* 0x000fc400078e00ff */
[----:B------:R-:W-:Y:S01]  /*2dd0*/  IMAD.IADD R5, R5, 0x1, R9 ;  /* 0x0000000105057824 */ /* 0x000fe200078e0209 */
[----:B------:R-:W-:Y:S06]  /*2de0*/  @P0 BRA `(.L_x_28) ;  /* 0x0000007000e40947 */ /* 0x000fec0003800000 */
[----:B------:R-:W0:Y:S01]  /*2df0*/  LDC.64 R14, c[0x0][0x5c8] ;  /* 0x00017200ff0e7b82 */ /* 0x000e220000000a00 */
[----:B-----5:R-:W-:Y:S01]  /*2e00*/  FSETP.NEU.AND P1, PT, R123, RZ, PT ;  /* 0x000000ff7b00720b */ /* 0x020fe20003f2d000 */
[----:B------:R-:W-:Y:S01]  /*2e10*/  IMAD.WIDE R8, R121, 0x180, R22 ;  /* 0x0000018079087825 */ /* 0x000fe200078e0216 */
[----:B------:R-:W-:Y:S03]  /*2e20*/  BSSY B0, `(.L_x_28) ;  /* 0x0000735000007945 */ /* 0x000fe60003800000 */
[----:B------:R-:W-:Y:S02]  /*2e30*/  IMAD.IADD R3, R130, 0x1, -R3 ;  /* 0x0000000182037824 */ /* 0x000fe400078e0a03 */
[----:B------:R-:W-:-:S03]  /*2e40*/  IMAD.IADD R10, R124, 0x1, -R7 ;  /* 0x000000017c0a7824 */ /* 0x000fc600078e0a07 */
[----:B------:R-:W-:-:S04]  /*2e50*/  ISETP.GT.AND P0, PT, R3, RZ, PT ;  /* 0x000000ff0300720c */ /* 0x000fc80003f04270 */
[----:B------:R-:W-:Y:S01]  /*2e60*/  ISETP.GT.AND P2, PT, R10, RZ, P0 ;  /* 0x000000ff0a00720c */ /* 0x000fe20000744270 */
[-C--:B0-----:R-:W-:Y:S02]  /*2e70*/  IMAD R6, R9, R14.reuse, RZ ;  /* 0x0000000e09067224 */ /* 0x081fe400078e02ff */
[----:B------:R-:W-:-:S04]  /*2e80*/  IMAD.WIDE.U32 R164, R8, R14, R4 ;  /* 0x0000000e08a47225 */ /* 0x000fc800078e0004 */
[----:B------:R-:W-:-:S04]  /*2e90*/  IMAD R5, R8, R15, R6 ;  /* 0x0000000f08057224 */ /* 0x000fc800078e0206 */
[----:B------:R-:W-:Y:S01]  /*2ea0*/  IMAD.IADD R169, R165, 0x1, R5 ;  /* 0x00000001a5a97824 */ /* 0x000fe200078e0205 */
[----:B------:R-:W-:Y:S06]  /*2eb0*/  @!P1 BRA `(.L_x_29) ;  /* 0x0000005000049947 */ /* 0x000fec0003800000 */
[----:B------:R-:W0:Y:S01]  /*2ec0*/  LDC.64 R158, c[0x0][0x5b8] ;  /* 0x00016e00ff9e7b82 */ /* 0x000e220000000a00 */
[----:B------:R-:W-:-:S07]  /*2ed0*/  ULDC.64 UR4, c[0x0][0x5c0] ;  /* 0x0001700000047ab9 */ /* 0x000fce0000000a00 */
[----:B------:R-:W1:Y:S08]  /*2ee0*/  LDC.64 R12, c[0x0][0x5b0] ;  /* 0x00016c00ff0c7b82 */ /* 0x000e700000000a00 */
[----:B------:R-:W2:Y:S01]  /*2ef0*/  LDC.64 R120, c[0x0][0x5a8] ;  /* 0x00016a00ff787b82 */ /* 0x000ea20000000a00 */
[-C--:B0-----:R-:W-:Y:S02]  /*2f00*/  IMAD R4, R11, R158.reuse, RZ ;  /* 0x0000009e0b047224 */ /* 0x081fe400078e02ff */
[----:B------:R-:W-:-:S04]  /*2f10*/  IMAD.WIDE.U32 R166, R19, R158, R156 ;  /* 0x0000009e13a67225 */ /* 0x000fc800078e009c */
[----:B------:R-:W-:Y:S02]  /*2f20*/  IMAD R165, R19, R159, R4 ;  /* 0x0000009f13a57224 */ /* 0x000fe400078e0204 */
[-C--:B-1----:R-:W-:Y:S02]  /*2f30*/  IMAD R4, R9, R12.reuse, RZ ;  /* 0x0000000c09047224 */ /* 0x082fe400078e02ff */
[----:B------:R-:W-:Y:S02]  /*2f40*/  IMAD.IADD R161, R167, 0x1, R165 ;  /* 0x00000001a7a17824 */ /* 0x000fe400078e02a5 */
[----:B------:R-:W-:Y:S02]  /*2f50*/  IMAD.MOV.U32 R160, RZ, RZ, R166 ;  /* 0x000000ffffa07224 */ /* 0x000fe400078e00a6 */
[C---:B------:R-:W-:Y:S02]  /*2f60*/  IMAD R159, R8.reuse, R13, R4 ;  /* 0x0000000d089f7224 */ /* 0x040fe400078e0204 */
[----:B------:R-:W-:-:S04]  /*2f70*/  IMAD.WIDE.U32 R4, R8, R12, R160 ;  /* 0x0000000c08047225 */ /* 0x000fc800078e00a0 */
[----:B------:R-:W-:Y:S01]  /*2f80*/  IMAD.IADD R5, R5, 0x1, R159 ;  /* 0x0000000105057824 */ /* 0x000fe200078e029f */
[----:B--2---:R-:W-:-:S04]  /*2f90*/  LEA R6, P1, R4, R120, 0x1 ;  /* 0x0000007804067211 */ /* 0x004fc800078208ff */
[----:B------:R-:W-:-:S05]  /*2fa0*/  LEA.HI.X R7, R4, R121, R5, 0x1, P1 ;  /* 0x0000007904077211 */ /* 0x000fca00008f0c05 */
[----:B------:R-:W2:Y:S01]  /*2fb0*/  @P2 LDG.E.LTC128B.U16 R11, desc[UR44][R6.64] ;  /* 0x0000002c060b2981 */ /* 0x000ea2000c1e1520 */
[----:B------:R-:W-:Y:S01]  /*2fc0*/  IMAD.WIDE.U32 R20, R8, R12, R156 ;  /* 0x0000000c08147225 */ /* 0x000fe200078e009c */
[----:B------:R-:W-:Y:S01]  /*2fd0*/  ISETP.GT.AND P3, PT, R10, 0x1, P0 ;  /* 0x000000010a00780c */ /* 0x000fe20000764270 */
[----:B------:R-:W-:Y:S02]  /*2fe0*/  BSSY B1, `(.L_x_30) ;  /* 0x0000011000017945 */ /* 0x000fe40003800000 */
[----:B------:R-:W-:Y:S02]  /*2ff0*/  IMAD.IADD R21, R159, 0x1, R21 ;  /* 0x000000019f157824 */ /* 0x000fe400078e0215 */
[----:B------:R-:W-:-:S04]  /*3000*/  IMAD.WIDE.U32 R162, R19, R158, R20 ;  /* 0x0000009e13a27225 */ /* 0x000fc800078e0014 */
[----:B------:R-:W-:Y:S01]  /*3010*/  IMAD.IADD R21, R165, 0x1, R163 ;  /* 0x00000001a5157824 */ /* 0x000fe200078e02a3 */
[----:B------:R-:W-:Y:S01]  /*3020*/  SHF.L.U64.HI R163, R12, 0x3, R13 ;  /* 0x000000030ca37819 */ /* 0x000fe2000001020d */
[----:B--2---:R-:W-:-:S04]  /*3030*/  IMAD.U32 R4, R11, 0x10000, RZ ;  /* 0x000100000b047824 */ /* 0x004fc800078e00ff */
[----:B------:R-:W-:Y:S01]  /*3040*/  FMUL R5, R4, R123 ;  /* 0x0000007b04057220 */ /* 0x000fe20000400000 */
[----:B------:R-:W-:-:S03]  /*3050*/  LEA R4, P1, R164, UR4, 0x1 ;  /* 0x00000004a4047c11 */ /* 0x000fc6000f8208ff */
[----:B------:R-:W-:-:S05]  /*3060*/  FFMA R5, R88, R122, R5 ;  /* 0x0000007a58057223 */ /* 0x000fca0000000005 */
[----:B------:R-:W-:Y:S02]  /*3070*/  F2FP.BF16.F32.PACK_AB R88, RZ, R5 ;  /* 0x00000005ff58723e */ /* 0x000fe400000010ff */
[----:B------:R-:W-:Y:S02]  /*3080*/  LEA.HI.X R5, R164, UR5, R169, 0x1, P1 ;  /* 0x00000005a4057c11 */ /* 0x000fe400088f0ca9 */
[----:B------:R-:W-:-:S03]  /*3090*/  LEA R20, P1, R162, R120, 0x1 ;  /* 0x00000078a2147211 */ /* 0x000fc600078208ff */
[----:B------:R0:W-:Y:S01]  /*30a0*/  @P2 STG.E.U16 desc[UR44][R4.64], R88 ;  /* 0x0000005804002986 */ /* 0x0001e2000c10152c */
[----:B------:R-:W-:Y:S01]  /*30b0*/  LEA.HI.X R21, R162, R121, R21, 0x1, P1 ;  /* 0x00000079a2157211 */ /* 0x000fe200008f0c15 */
[----:B------:R-:W-:Y:S01]  /*30c0*/  IMAD.SHL.U32 R162, R12, 0x8, RZ ;  /* 0x000000080ca27824 */ /* 0x000fe200078e00ff */
[----:B------:R-:W-:Y:S07]  /*30d0*/  @!P3 BRA `(.L_x_31) ;  /* 0x000000000004b947 */ /* 0x000fee0003800000 */
[----:B------:R1:W5:Y:S02]  /*30e0*/  LDG.E.LTC128B.U16 R11, desc[UR44][R20.64+0x2] ;  /* 0x0000022c140b7981 */ /* 0x000364000c1e1520 */
.L_x_31:
[----:B------:R-:W-:Y:S05]  /*30f0*/  BSYNC B1 ;  /* 0x0000000000017941 */ /* 0x000fea0003800000 */
.L_x_30:
[----:B0----5:R-:W-:Y:S01]  /*3100*/  IMAD.U32 R88, R11, 0x10000, RZ ;  /* 0x000100000b587824 */ /* 0x021fe200078e00ff */
[----:B------:R-:W-:Y:S01]  /*3110*/  ISETP.GT.AND P1, PT, R3, 0x8, PT ;  /* 0x000000080300780c */ /* 0x000fe20003f24270 */
[----:B------:R-:W-:Y:S01]  /*3120*/  IMAD.WIDE.U32 R162, R8, R12, R162 ;  /* 0x0000000c08a27225 */ /* 0x000fe200078e00a2 */
[----:B------:R-:W-:-:S03]  /*3130*/  PRMT R136, R11, 0x7610, R136 ;  /* 0x000076100b887816 */ /* 0x000fc60000000088 */
[----:B------:R-:W-:Y:S01]  /*3140*/  FMUL R88, R88, R123 ;  /* 0x0000007b58587220 */ /* 0x000fe20000400000 */
[----:B------:R-:W-:Y:S01]  /*3150*/  ISETP.GT.AND P2, PT, R10, RZ, P1 ;  /* 0x000000ff0a00720c */ /* 0x000fe20000f44270 */
[----:B------:R-:W-:Y:S01]  /*3160*/  IMAD.IADD R159, R159, 0x1, R163 ;  /* 0x000000019f9f7824 */ /* 0x000fe200078e02a3 */
[----:B------:R-:W-:Y:S01]  /*3170*/  IADD3 R166, P4, R166, R162, RZ ;  /* 0x000000a2a6a67210 */ /* 0x000fe20007f9e0ff */
[----:B------:R-:W-:-:S04]  /*3180*/  FFMA R88, R89, R122, R88 ;  /* 0x0000007a59587223 */ /* 0x000fc80000000058 */
[----:B------:R-:W-:Y:S01]  /*3190*/  IMAD.X R160, R159, 0x1, R161, P4 ;  /* 0x000000019fa07824 */ /* 0x000fe200020e06a1 */
[----:B------:R-:W-:Y:S02]  /*31a0*/  F2FP.BF16.F32.PACK_AB R88, RZ, R88 ;  /* 0x00000058ff58723e */ /* 0x000fe400000010ff */
[----:B------:R-:W-:Y:S02]  /*31b0*/  LEA R8, P4, R166, R120, 0x1 ;  /* 0x00000078a6087211 */ /* 0x000fe400078808ff */
[----:B------:R-:W-:Y:S02]  /*31c0*/  PRMT R89, R88, 0x7610, R89 ;  /* 0x0000761058597816 */ /* 0x000fe40000000059 */
[----:B------:R-:W-:-:S03]  /*31d0*/  LEA.HI.X R9, R166, R121, R160, 0x1, P4 ;  /* 0x00000079a6097211 */ /* 0x000fc600020f0ca0 */
[----:B------:R0:W-:Y:S04]  /*31e0*/  @P3 STG.E.U16 desc[UR44][R4.64+0x2], R89 ;  /* 0x0000025904003986 */ /* 0x0001e8000c10152c */
[----:B------:R-:W2:Y:S01]  /*31f0*/  @P2 LDG.E.LTC128B.U16 R136, desc[UR44][R8.64] ;  /* 0x0000002c08882981 */ /* 0x000ea2000c1e1520 */
[C---:B------:R-:W-:Y:S01]  /*3200*/  SHF.L.U64.HI R15, R14.reuse, 0x4, R15 ;  /* 0x000000040e0f7819 */ /* 0x040fe2000001020f */
[----:B------:R-:W-:Y:S01]  /*3210*/  BSSY B1, `(.L_x_32) ;  /* 0x0000011000017945 */ /* 0x000fe20003800000 */
[----:B------:R-:W-:Y:S02]  /*3220*/  LEA R14, P4, R14, R4, 0x4 ;  /* 0x000000040e0e7211 */ /* 0x000fe400078820ff */
[----:B------:R-:W-:-:S03]  /*3230*/  IADD3 R88, P3, R156, R162, RZ ;  /* 0x000000a29c587210 */ /* 0x000fc60007f7e0ff */
[----:B------:R-:W-:Y:S02]  /*3240*/  IMAD.X R15, R15, 0x1, R5, P4 ;  /* 0x000000010f0f7824 */ /* 0x000fe400020e0605 */
[----:B0-----:R-:W-:Y:S01]  /*3250*/  IMAD.X R89, R157, 0x1, R159, P3 ;  /* 0x000000019d597824 */ /* 0x001fe200018e069f */
[----:B------:R-:W-:Y:S01]  /*3260*/  ISETP.GT.AND P3, PT, R10, 0x1, P1 ;  /* 0x000000010a00780c */ /* 0x000fe20000f64270 */
[----:B------:R-:W-:-:S04]  /*3270*/  IMAD.WIDE.U32 R158, R19, R158, R88 ;  /* 0x0000009e139e7225 */ /* 0x000fc800078e0058 */
[----:B------:R-:W-:Y:S01]  /*3280*/  IMAD.IADD R19, R165, 0x1, R159 ;  /* 0x00000001a5137824 */ /* 0x000fe200078e029f */
[----:B------:R-:W-:-:S04]  /*3290*/  LEA R88, P5, R158, R120, 0x1 ;  /* 0x000000789e587211 */ /* 0x000fc800078a08ff */
[----:B------:R-:W-:Y:S01]  /*32a0*/  LEA.HI.X R89, R158, R121, R19, 0x1, P5 ;  /* 0x000000799e597211 */ /* 0x000fe200028f0c13 */
[----:B--2---:R-:W-:-:S04]  /*32b0*/  IMAD.U32 R134, R136, 0x10000, RZ ;  /* 0x0001000088867824 */ /* 0x004fc800078e00ff */
[----:B------:R-:W-:-:S04]  /*32c0*/  FMUL R11, R134, R123 ;  /* 0x0000007b860b7220 */ /* 0x000fc80000400000 */
[----:B------:R-:W-:-:S05]  /*32d0*/  FFMA R11, R90, R122, R11 ;  /* 0x0000007a5a0b7223 */ /* 0x000fca000000000b */
[----:B------:R-:W-:-:S05]  /*32e0*/  F2FP.BF16.F32.PACK_AB R11, RZ, R11 ;  /* 0x0000000bff0b723e */ /* 0x000fca00000010ff */
[----:B------:R0:W-:Y:S01]  /*32f0*/  @P2 STG.E.U16 desc[UR44][R14.64], R11 ;  /* 0x0000000b0e002986 */ /* 0x0001e2000c10152c */
[----:B------:R-:W-:Y:S05]  /*3300*/  @!P3 BRA `(.L_x_33) ;  /* 0x000000000004b947 */ /* 0x000fea0003800000 */
[----:B------:R2:W5:Y:S02]  /*3310*/  LDG.E.LTC128B.U16 R136, desc[UR44][R88.64+0x2] ;  /* 0x0000022c58887981 */ /* 0x000564000c1e1520 */
.L_x_33:
[----:B------:R-:W-:Y:S05]  /*3320*/  BSYNC B1 ;  /* 0x0000000000017941 */ /* 0x000fea0003800000 */
.L_x_32:
[----:B-----5:R-:W-:Y:S01]  /*3330*/  IMAD.U32 R90, R136, 0x10000, RZ ;  /* 0x00010000885a7824 */ /* 0x020fe200078e00ff */
[----:B------:R-:W-:Y:S01]  /*3340*/  ISETP.GT.AND P2, PT, R10, 0x8, P0 ;  /* 0x000000080a00780c */ /* 0x000fe20000744270 */
[----:B------:R-:W-:Y:S02]  /*3350*/  BSSY B1, `(.L_x_34) ;  /* 0x0000007000017945 */ /* 0x000fe40003800000 */
[----:B------:R-:W-:-:S04]  /*3360*/  FMUL R90, R90, R123 ;  /* 0x0000007b5a5a7220 */ /* 0x000fc80000400000 */
[----:B------:R-:W-:-:S05]  /*3370*/  FFMA R90, R91, R122, R90 ;  /* 0x0000007a5b5a7223 */ /* 0x000fca000000005a */
[----:B------:R-:W-:-:S05]  /*3380*/  F2FP.BF16.F32.PACK_AB R90, RZ, R90 ;  /* 0x0000005aff5a723e */ /* 0x000fca00000010ff */
[----:B------:R3:W-:Y:S01]  /*3390*/  @P3 STG.E.U16 desc[UR44][R14.64+0x2], R90 ;  /* 0x0000025a0e003986 */ /* 0x0007e2000c10152c */
[----:B------:R-:W-:Y:S05]  /*33a0*/  @!P2 BRA `(.L_x_35) ;  /* 0x000000000004a947 */ /* 0x000fea0003800000 */
[----:B------:R4:W5:Y:S02]  /*33b0*/  LDG.E.LTC128B.U16 R136, desc[UR44][R20.64+0x10] ;  /* 0x0000102c14887981 */ /* 0x000964000c1e1520 */
.L_x_35:
[----:B------:R-:W-:Y:S05]  /*33c0*/  BSYNC B1 ;  /* 0x0000000000017941 */ /* 0x000fea0003800000 */
.L_x_34:
[----:B---3-5:R-:W-:Y:S01]  /*33d0*/  IMAD.U32 R90, R136, 0x10000, RZ ;  /* 0x00010000885a7824 */ /* 0x028fe200078e00ff */
[----:B------:R-:W-:Y:S01]  /*33e0*/  ISETP.GT.AND P3, PT, R10, 0x9, P0 ;  /* 0x000000090a00780c */ /* 0x000fe20000764270 */
[----:B------:R-:W-:Y:S02]  /*33f0*/  BSSY B1, `(.L_x_36) ;  /* 0x0000007000017945 */ /* 0x000fe40003800000 */
[----:B0-----:R-:W-:-:S04]  /*3400*/  FMUL R11, R90, R123 ;  /* 0x0000007b5a0b7220 */ /* 0x001fc80000400000 */
[----:B------:R-:W-:-:S05]  /*3410*/  FFMA R11, R92, R122, R11 ;  /* 0x0000007a5c0b7223 */ /* 0x000fca000000000b */
[----:B------:R-:W-:-:S05]  /*3420*/  F2FP.BF16.F32.PACK_AB R11, RZ, R11 ;  /* 0x0000000bff0b723e */ /* 0x000fca00000010ff */
[----:B------:R0:W-:Y:S01]  /*3430*/  @P2 STG.E.U16 desc[UR44][R4.64+0x10], R11 ;  /* 0x0000100b04002986 */ /* 0x0001e2000c10152c */
[----:B------:R-:W-:Y:S05]  /*3440*/  @!P3 BRA `(.L_x_37) ;  /* 0x000000000004b947 */ /* 0x000fea0003800000 */
[----:B------:R3:W5:Y:S02]  /*3450*/  LDG.E.LTC128B.U16 R136, desc[UR44][R20.64+0x12] ;  /* 0x0000122c14887981 */ /* 0x000764000c1e1520 */
.L_x_37:
[----:B------:R-:W-:Y:S05]  /*3460*/  BSYNC B1 ;  /* 0x0000000000017941 */ /* 0x000fea0003800000 */
.L_x_36:
        /* <DEDUP_REMOVED lines=9> */
.L_x_39:
[----:B------:R-:W-:Y:S05]  /*3500*/  BSYNC B1 ;  /* 0x0000000000017941 */ /* 0x000fea0003800000 */
.L_x_38:
[----:B0----5:R-:W-:Y:S01]  /*3510*/  IMAD.U32 R90, R136, 0x10000, RZ ;  /* 0x00010000885a7824 */ /* 0x021fe200078e00ff */
        /* <DEDUP_REMOVED lines=8> */
.L_x_41:
[----:B------:R-:W-:Y:S05]  /*35a0*/  BSYNC B1 ;  /* 0x0000000000017941 */ /* 0x000fea0003800000 */
.L_x_40:
        /* <DEDUP_REMOVED lines=9> */
.L_x_43:
[----:B------:R-:W-:Y:S05]  /*3640*/  BSYNC B1 ;  /* 0x0000000000017941 */ /* 0x000fea0003800000 */
.L_x_42:
        /* <DEDUP_REMOVED lines=9> */
.L_x_45:
[----:B------:R-:W-:Y:S05]  /*36e0*/  BSYNC B1 ;  /* 0x0000000000017941 */ /* 0x000fea0003800000 */
.L_x_44:
        /* <DEDUP_REMOVED lines=9> */
.L_x_47:
[----:B------:R-:W-:Y:S05]  /*3780*/  BSYNC B1 ;  /* 0x0000000000017941 */ /* 0x000fea0003800000 */
.L_x_46:
        /* <DEDUP_REMOVED lines=9> */
.L_x_49:
[----:B------:R-:W-:Y:S05]  /*3820*/  BSYNC B1 ;  /* 0x0000000000017941 */ /* 0x000fea0003800000 */
.L_x_48:
        /* <DEDUP_REMOVED lines=9> */
.L_x_51:
[----:B------:R-:W-:Y:S05]  /*38c0*/  BSYNC B1 ;  /* 0x0000000000017941 */ /* 0x000fea0003800000 */
.L_x_50:
        /* <DEDUP_REMOVED lines=9> */
.L_x_53:
[----:B------:R-:W-:Y:S05]  /*3960*/  BSYNC B1 ;  /* 0x0000000000017941 */ /* 0x000fea0003800000 */
.L_x_52:
        /* <DEDUP_REMOVED lines=9> */
.L_x_55:
[----:B------:R-:W-:Y:S05]  /*3a00*/  BSYNC B1 ;  /* 0x0000000000017941 */ /* 0x000fea0003800000 */
.L_x_54:
        /* <DEDUP_REMOVED lines=9> */
.L_x_57:
[----:B------:R-:W-:Y:S05]  /*3aa0*/  BSYNC B1 ;  /* 0x0000000000017941 */ /* 0x000fea0003800000 */
.L_x_56:
        /* <DEDUP_REMOVED lines=9> */
.L_x_59:
[----:B------:R-:W-:Y:S05]  /*3b40*/  BSYNC B1 ;  /* 0x0000000000017941 */ /* 0x000fea0003800000 */
.L_x_58:
        /* <DEDUP_REMOVED lines=9> */
.L_x_61:
[----:B------:R-:W-:Y:S05]  /*3be0*/  BSYNC B1 ;  /* 0x0000000000017941 */ /* 0x000fea0003800000 */
.L_x_60:
        /* <DEDUP_REMOVED lines=9> */
.L_x_63:
[----:B------:R-:W-:Y:S05]  /*3c80*/  BSYNC B1 ;  /* 0x0000000000017941 */ /* 0x000fea0003800000 */
.L_x_62:
        /* <DEDUP_REMOVED lines=9> */
.L_x_65:
[----:B------:R-:W-:Y:S05]  /*3d20*/  BSYNC B1 ;  /* 0x0000000000017941 */ /* 0x000fea0003800000 */
.L_x_64:
        /* <DEDUP_REMOVED lines=9> */
.L_x_67:
[----:B------:R-:W-:Y:S05]  /*3dc0*/  BSYNC B1 ;  /* 0x0000000000017941 */ /* 0x000fea0003800000 */
.L_x_66:
        /* <DEDUP_REMOVED lines=9> */
.L_x_69:
[----:B------:R-:W-:Y:S05]  /*3e60*/  BSYNC B1 ;  /* 0x0000000000017941 */ /* 0x000fea0003800000 */
.L_x_68:
        /* <DEDUP_REMOVED lines=9> */
.L_x_71:
[----:B------:R-:W-:Y:S05]  /*3f00*/  BSYNC B1 ;  /* 0x0000000000017941 */ /* 0x000fea0003800000 */
.L_x_70:
        /* <DEDUP_REMOVED lines=9> */
.L_x_73:
[----:B------:R-:W-:Y:S05]  /*3fa0*/  BSYNC B1 ;  /* 0x0000000000017941 */ /* 0x000fea0003800000 */
.L_x_72:
        /* <DEDUP_REMOVED lines=9> */
.L_x_75:
[----:B------:R-:W-:Y:S05]  /*4040*/  BSYNC B1 ;  /* 0x0000000000017941 */ /* 0x000fea0003800000 */
.L_x_74:
        /* <DEDUP_REMOVED lines=9> */
.L_x_77:
[----:B------:R-:W-:Y:S05]  /*40e0*/  BSYNC B1 ;  /* 0x0000000000017941 */ /* 0x000fea0003800000 */
.L_x_76:
        /* <DEDUP_REMOVED lines=9> */
.L_x_79:
[----:B------:R-:W-:Y:S05]  /*4180*/  BSYNC B1 ;  /* 0x0000000000017941 */ /* 0x000fea0003800000 */
.L_x_78:
        /* <DEDUP_REMOVED lines=9> */
.L_x_81:
[----:B------:R-:W-:Y:S05]  /*4220*/  BSYNC B1 ;  /* 0x0000000000017941 */ /* 0x000fea0003800000 */
.L_x_80:
        /* <DEDUP_REMOVED lines=9> */
.L_x_83:
[----:B------:R-:W-:Y:S05]  /*42c0*/  BSYNC B1 ;  /* 0x0000000000017941 */ /* 0x000fea0003800000 */
.L_x_82:
        /* <DEDUP_REMOVED lines=9> */
.L_x_85:
[----:B------:R-:W-:Y:S05]  /*4360*/  BSYNC B1 ;  /* 0x0000000000017941 */ /* 0x000fea0003800000 */
.L_x_84:
[----:B01-345:R-:W-:Y:S01]  /*4370*/  IMAD.U32 R20, R136, 0x10000, RZ ;  /* 0x0001000088147824 */ /* 0x03bfe200078e00ff */
        /* <DEDUP_REMOVED lines=8> */
.L_x_87:
[----:B------:R-:W-:Y:S05]  /*4400*/  BSYNC B1 ;  /* 0x0000000000017941 */ /* 0x000fea0003800000 */
.L_x_86:
        /* <DEDUP_REMOVED lines=9> */
.L_x_89:
[----:B------:R-:W-:Y:S05]  /*44a0*/  BSYNC B1 ;  /* 0x0000000000017941 */ /* 0x000fea0003800000 */
.L_x_88:
[----:B-----5:R-:W-:Y:S01]  /*44b0*/  IMAD.U32 R20, R136, 0x10000, RZ ;  /* 0x0001000088147824 */ /* 0x020fe200078e00ff */
[----:B------:R-:W-:Y:S01]  /*44c0*/  ISETP.GT.AND P1, PT, R3, 0x80, PT ;  /* 0x000000800300780c */ /* 0x000fe20003f24270 */
[C---:B0-----:R-:W-:Y:S01]  /*44d0*/  IMAD.SHL.U32 R11, R12.reuse, 0x100, RZ ;  /* 0x000001000c0b7824 */ /* 0x041fe200078e00ff */
[----:B------:R-:W-:Y:S01]  /*44e0*/  SHF.L.U64.HI R19, R12, 0x8, R13 ;  /* 0x000000080c137819 */ /* 0x000fe2000001020d */
[----:B------:R-:W-:Y:S01]  /*44f0*/  FMUL R20, R20, R123 ;  /* 0x0000007b14147220 */ /* 0x000fe20000400000 */
[----:B------:R-:W-:Y:S01]  /*4500*/  ISETP.GT.AND P3, PT, R10, RZ, P1 ;  /* 0x000000ff0a00720c */ /* 0x000fe20000f64270 */
[----:B------:R-:W-:Y:S01]  /*4510*/  BSSY B1, `(.L_x_90) ;  /* 0x0000008000017945 */ /* 0x000fe20003800000 */
[----:B------:R-:W-:Y:S01]  /*4520*/  IADD3 R12, P2, R11, R6, RZ ;  /* 0x000000060b0c7210 */ /* 0x000fe20007f5e0ff */
[----:B------:R-:W-:-:S04]  /*4530*/  FFMA R20, R119, R122, R20 ;  /* 0x0000007a77147223 */ /* 0x000fc80000000014 */
[----:B------:R-:W-:Y:S01]  /*4540*/  IMAD.X R13, R19, 0x1, R7, P2 ;  /* 0x00000001130d7824 */ /* 0x000fe200010e0607 */
[----:B------:R-:W-:-:S05]  /*4550*/  F2FP.BF16.F32.PACK_AB R20, RZ, R20 ;  /* 0x00000014ff14723e */ /* 0x000fca00000010ff */
[----:B------:R0:W-:Y:S01]  /*4560*/  @P0 STG.E.U16 desc[UR44][R14.64+0x72], R20 ;  /* 0x000072140e000986 */ /* 0x0001e2000c10152c */
[----:B------:R-:W-:Y:S05]  /*4570*/  @!P3 BRA `(.L_x_91) ;  /* 0x000000000004b947 */ /* 0x000fea0003800000 */
[----:B------:R4:W5:Y:S02]  /*4580*/  LDG.E.LTC128B.U16 R136, desc[UR44][R12.64] ;  /* 0x0000002c0c887981 */ /* 0x000964000c1e1520 */
.L_x_91:
[----:B------:R-:W-:Y:S05]  /*4590*/  BSYNC B1 ;  /* 0x0000000000017941 */ /* 0x000fea0003800000 */
.L_x_90:
[----:B0----5:R-:W-:Y:S01]  /*45a0*/  IMAD.U32 R20, R136, 0x10000, RZ ;  /* 0x0001000088147824 */ /* 0x021fe200078e00ff */
[----:B------:R-:W-:Y:S01]  /*45b0*/  ISETP.GT.AND P2, PT, R10, 0x1, P1 ;  /* 0x000000010a00780c */ /* 0x000fe20000f44270 */
[----:B------:R-:W-:Y:S01]  /*45c0*/  BSSY B1, `(.L_x_92) ;  /* 0x000000c000017945 */ /* 0x000fe20003800000 */
[----:B------:R-:W-:Y:S01]  /*45d0*/  LOP3.LUT R91, R11, 0x2, RZ, 0xfc, !PT ;  /* 0x000000020b5b7812 */ /* 0x000fe200078efcff */
[----:B------:R-:W-:Y:S01]  /*45e0*/  FMUL R21, R20, R123 ;  /* 0x0000007b14157220 */ /* 0x000fe20000400000 */
[----:B------:R-:W-:-:S03]  /*45f0*/  IADD3 R20, P0, R4, R125, RZ ;  /* 0x0000007d04147210 */ /* 0x000fc60007f1e0ff */
[----:B------:R-:W-:-:S05]  /*4600*/  FFMA R21, R56, R122, R21 ;  /* 0x0000007a38157223 */ /* 0x000fca0000000015 */
[----:B------:R-:W-:Y:S01]  /*4610*/  F2FP.BF16.F32.PACK_AB R56, RZ, R21 ;  /* 0x00000015ff38723e */ /* 0x000fe200000010ff */
[----:B------:R-:W-:-:S05]  /*4620*/  IMAD.X R21, R5, 0x1, R127, P0 ;  /* 0x0000000105157824 */ /* 0x000fca00000e067f */
[----:B------:R0:W-:Y:S01]  /*4630*/  @P3 STG.E.U16 desc[UR44][R20.64], R56 ;  /* 0x0000003814003986 */ /* 0x0001e2000c10152c */
[----:B------:R-:W-:Y:S05]  /*4640*/  @!P2 BRA `(.L_x_93) ;  /* 0x00000000000ca947 */ /* 0x000fea0003800000 */
[----:B-123--:R-:W-:-:S05]  /*4650*/  IADD3 R88, P0, R91, R6, RZ ;  /* 0x000000065b587210 */ /* 0x00efca0007f1e0ff */
[----:B------:R-:W-:-:S05]  /*4660*/  IMAD.X R89, R19, 0x1, R7, P0 ;  /* 0x0000000113597824 */ /* 0x000fca00000e0607 */
[----:B------:R1:W5:Y:S03]  /*4670*/  LDG.E.LTC128B.U16 R136, desc[UR44][R88.64] ;  /* 0x0000002c58887981 */ /* 0x000366000c1e1520 */
.L_x_93:
[----:B------:R-:W-:Y:S05]  /*4680*/  BSYNC B1 ;  /* 0x0000000000017941 */ /* 0x000fea0003800000 */
.L_x_92:
[----:B0----5:R-:W-:Y:S01]  /*4690*/  IMAD.U32 R56, R136, 0x10000, RZ ;  /* 0x0001000088387824 */ /* 0x021fe200078e00ff */
[----:B-123--:R-:W-:Y:S01]  /*46a0*/  IADD3 R88, P4, R4, R129, RZ ;  /* 0x0000008104587210 */ /* 0x00efe20007f9e0ff */
[----:B------:R-:W-:Y:S01]  /*46b0*/  BSSY B1, `(.L_x_94) ;  /* 0x000000d000017945 */ /* 0x000fe20003800000 */
[----:B------:R-:W-:Y:S01]  /*46c0*/  ISETP.GT.AND P0, PT, R3, 0x88, PT ;  /* 0x000000880300780c */ /* 0x000fe20003f04270 */
[----:B------:R-:W-:Y:S02]  /*46d0*/  FMUL R56, R56, R123 ;  /* 0x0000007b38387220 */ /* 0x000fe40000400000 */
[----:B------:R-:W-:Y:S01]  /*46e0*/  IMAD.X R89, R5, 0x1, R127, P4 ;  /* 0x0000000105597824 */ /* 0x000fe200020e067f */
[----:B------:R-:W-:Y:S01]  /*46f0*/  ISETP.GT.AND P3, PT, R10, RZ, P0 ;  /* 0x000000ff0a00720c */ /* 0x000fe20000764270 */
[----:B------:R-:W-:-:S05]  /*4700*/  FFMA R56, R57, R122, R56 ;  /* 0x0000007a39387223 */ /* 0x000fca0000000038 */
[----:B------:R-:W-:Y:S02]  /*4710*/  F2FP.BF16.F32.PACK_AB R57, RZ, R56 ;  /* 0x00000038ff39723e */ /* 0x000fe400000010ff */
[----:B------:R-:W-:Y:S02]  /*4720*/  IADD3 R56, P4, R11, R8, RZ ;  /* 0x000000080b387210 */ /* 0x000fe40007f9e0ff */
[----:B------:R-:W-:-:S03]  /*4730*/  PRMT R90, R57, 0x7610, R90 ;  /* 0x00007610395a7816 */ /* 0x000fc6000000005a */
[----:B------:R-:W-:Y:S02]  /*4740*/  IMAD.X R57, R19, 0x1, R9, P4 ;  /* 0x0000000113397824 */ /* 0x000fe400020e0609 */
[----:B------:R0:W-:Y:S01]  /*4750*/  @P2 STG.E.U16 desc[UR44][R88.64], R90 ;  /* 0x0000005a58002986 */ /* 0x0001e2000c10152c */
[----:B------:R-:W-:Y:S05]  /*4760*/  @!P3 BRA `(.L_x_95) ;  /* 0x000000000004b947 */ /* 0x000fea0003800000 */
[----:B------:R1:W5:Y:S02]  /*4770*/  LDG.E.LTC128B.U16 R136, desc[UR44][R56.64] ;  /* 0x0000002c38887981 */ /* 0x000364000c1e1520 */
.L_x_95:
[----:B------:R-:W-:Y:S05]  /*4780*/  BSYNC B1 ;  /* 0x0000000000017941 */ /* 0x000fea0003800000 */
.L_x_94:
[----:B0----5:R-:W-:Y:S01]  /*4790*/  IMAD.U32 R88, R136, 0x10000, RZ ;  /* 0x0001000088587824 */ /* 0x021fe200078e00ff */
[----:B------:R-:W-:Y:S01]  /*47a0*/  ISETP.GT.AND P2, PT, R10, 0x1, P0 ;  /* 0x000000010a00780c */ /* 0x000fe20000744270 */
[----:B------:R-:W-:Y:S02]  /*47b0*/  BSSY B1, `(.L_x_96) ;  /* 0x000000b000017945 */ /* 0x000fe40003800000 */
[----:B------:R-:W-:Y:S01]  /*47c0*/  FMUL R89, R88, R123 ;  /* 0x0000007b58597220 */ /* 0x000fe20000400000 */
[----:B------:R-:W-:-:S03]  /*47d0*/  IADD3 R88, P4, R14, R125, RZ ;  /* 0x0000007d0e587210 */ /* 0x000fc60007f9e0ff */
[----:B------:R-:W-:-:S05]  /*47e0*/  FFMA R89, R58, R122, R89 ;  /* 0x0000007a3a597223 */ /* 0x000fca0000000059 */
[----:B------:R-:W-:Y:S01]  /*47f0*/  F2FP.BF16.F32.PACK_AB R58, RZ, R89 ;  /* 0x00000059ff3a723e */ /* 0x000fe200000010ff */
[----:B------:R-:W-:-:S05]  /*4800*/  IMAD.X R89, R15, 0x1, R127, P4 ;  /* 0x000000010f597824 */ /* 0x000fca00020e067f */
[----:B------:R0:W-:Y:S01]  /*4810*/  @P3 STG.E.U16 desc[UR44][R88.64], R58 ;  /* 0x0000003a58003986 */ /* 0x0001e2000c10152c */
[----:B------:R-:W-:Y:S05]  /*4820*/  @!P2 BRA `(.L_x_97) ;  /* 0x00000000000ca947 */ /* 0x000fea0003800000 */
[----:B------:R-:W-:-:S05]  /*4830*/  IADD3 R92, P3, R91, R8, RZ ;  /* 0x000000085b5c7210 */ /* 0x000fca0007f7e0ff */
[----:B------:R-:W-:-:S05]  /*4840*/  IMAD.X R93, R19, 0x1, R9, P3 ;  /* 0x00000001135d7824 */ /* 0x000fca00018e0609 */
[----:B------:R2:W5:Y:S03]  /*4850*/  LDG.E.LTC128B.U16 R136, desc[UR44][R92.64] ;  /* 0x0000002c5c887981 */ /* 0x000566000c1e1520 */
.L_x_97:
[----:B------:R-:W-:Y:S05]  /*4860*/  BSYNC B1 ;  /* 0x0000000000017941 */ /* 0x000fea0003800000 */
.L_x_96:
[----:B0----5:R-:W-:Y:S01]  /*4870*/  IMAD.U32 R58, R136, 0x10000, RZ ;  /* 0x00010000883a7824 */ /* 0x021fe200078e00ff */
[----:B--2---:R-:W-:Y:S01]  /*4880*/  IADD3 R92, P4, R14, R129, RZ ;  /* 0x000000810e5c7210 */ /* 0x004fe20007f9e0ff */
[----:B------:R-:W-:Y:S01]  /*4890*/  BSSY B1, `(.L_x_98) ;  /* 0x000000c000017945 */ /* 0x000fe20003800000 */
[----:B------:R-:W-:Y:S01]  /*48a0*/  ISETP.GT.AND P3, PT, R10, 0x8, P1 ;  /* 0x000000080a00780c */ /* 0x000fe20000f64270 */
[----:B------:R-:W-:Y:S02]  /*48b0*/  FMUL R58, R58, R123 ;  /* 0x0000007b3a3a7220 */ /* 0x000fe40000400000 */
[----:B------:R-:W-:Y:S02]  /*48c0*/  IMAD.X R93, R15, 0x1, R127, P4 ;  /* 0x000000010f5d7824 */ /* 0x000fe400020e067f */
[----:B------:R-:W-:Y:S01]  /*48d0*/  FFMA R58, R59, R122, R58 ;  /* 0x0000007a3b3a7223 */ /* 0x000fe2000000003a */
[----:B------:R-:W-:-:S04]  /*48e0*/  LOP3.LUT R59, R11, 0x10, RZ, 0xfc, !PT ;  /* 0x000000100b3b7812 */ /* 0x000fc800078efcff */
[----:B------:R-:W-:-:S05]  /*48f0*/  F2FP.BF16.F32.PACK_AB R58, RZ, R58 ;  /* 0x0000003aff3a723e */ /* 0x000fca00000010ff */
[----:B------:R0:W-:Y:S01]  /*4900*/  @P2 STG.E.U16 desc[UR44][R92.64], R58 ;  /* 0x0000003a5c002986 */ /* 0x0001e2000c10152c */
[----:B------:R-:W-:Y:S05]  /*4910*/  @!P3 BRA `(.L_x_99) ;  /* 0x00000000000cb947 */ /* 0x000fea0003800000 */
[----:B0-----:R-:W-:-:S05]  /*4920*/  IADD3 R92, P2, R59, R6, RZ ;  /* 0x000000063b5c7210 */ /* 0x001fca0007f5e0ff */
[----:B------:R-:W-:-:S05]  /*4930*/  IMAD.X R93, R19, 0x1, R7, P2 ;  /* 0x00000001135d7824 */ /* 0x000fca00010e0607 */
[----:B------:R2:W5:Y:S03]  /*4940*/  LDG.E.LTC128B.U16 R136, desc[UR44][R92.64] ;  /* 0x0000002c5c887981 */ /* 0x000566000c1e1520 */
.L_x_99:
[----:B------:R-:W-:Y:S05]  /*4950*/  BSYNC B1 ;  /* 0x0000000000017941 */ /* 0x000fea0003800000 */
.L_x_98:
[----:B0----5:R-:W-:Y:S01]  /*4960*/  IMAD.U32 R58, R136, 0x10000, RZ ;  /* 0x00010000883a7824 */ /* 0x021fe200078e00ff */
[----:B------:R-:W-:Y:S01]  /*4970*/  IADD3 R94, P4, R4, R131, RZ ;  /* 0x00000083045e7210 */ /* 0x000fe20007f9e0ff */
[----:B------:R-:W-:Y:S01]  /*4980*/  BSSY B1, `(.L_x_100) ;  /* 0x000000d000017945 */ /* 0x000fe20003800000 */
[----:B------:R-:W-:Y:S01]  /*4990*/  ISETP.GT.AND P2, PT, R10, 0x9, P1 ;  /* 0x000000090a00780c */ /* 0x000fe20000f44270 */
[----:B--2---:R-:W-:Y:S02]  /*49a0*/  FMUL R93, R58, R123 ;  /* 0x0000007b3a5d7220 */ /* 0x004fe40000400000 */
[----:B------:R-:W-:Y:S02]  /*49b0*/  IMAD.X R95, R5, 0x1, R127, P4 ;  /* 0x00000001055f7824 */ /* 0x000fe400020e067f */
[----:B------:R-:W-:-:S05]  /*49c0*/  FFMA R93, R60, R122, R93 ;  /* 0x0000007a3c5d7223 */ /* 0x000fca000000005d */
[----:B------:R-:W-:-:S04]  /*49d0*/  F2FP.BF16.F32.PACK_AB R93, RZ, R93 ;  /* 0x0000005dff5d723e */ /* 0x000fc800000010ff */
[----:B------:R-:W-:Y:S02]  /*49e0*/  PRMT R58, R93, 0x7610, R58 ;  /* 0x000076105d3a7816 */ /* 0x000fe4000000003a */
[----:B------:R-:W-:-:S03]  /*49f0*/  LOP3.LUT R93, R11, 0x12, RZ, 0xfc, !PT ;  /* 0x000000120b5d7812 */ /* 0x000fc600078efcff */
[----:B------:R0:W-:Y:S01]  /*4a00*/  @P3 STG.E.U16 desc[UR44][R94.64], R58 ;  /* 0x0000003a5e003986 */ /* 0x0001e2000c10152c */
[----:B------:R-:W-:Y:S05]  /*4a10*/  @!P2 BRA `(.L_x_101) ;  /* 0x00000000000ca947 */ /* 0x000fea0003800000 */
[----:B0-----:R-:W-:-:S05]  /*4a20*/  IADD3 R94, P3, R93, R6, RZ ;  /* 0x000000065d5e7210 */ /* 0x001fca0007f7e0ff */
[----:B------:R-:W-:-:S05]  /*4a30*/  IMAD.X R95, R19, 0x1, R7, P3 ;  /* 0x00000001135f7824 */ /* 0x000fca00018e0607 */
[----:B------:R2:W5:Y:S03]  /*4a40*/  LDG.E.LTC128B.U16 R136, desc[UR44][R94.64] ;  /* 0x0000002c5e887981 */ /* 0x000566000c1e1520 */
.L_x_101:
[----:B------:R-:W-:Y:S05]  /*4a50*/  BSYNC B1 ;  /* 0x0000000000017941 */ /* 0x000fea0003800000 */
.L_x_100:
[----:B0----5:R-:W-:Y:S01]  /*4a60*/  IMAD.U32 R58, R136, 0x10000, RZ ;  /* 0x00010000883a7824 */ /* 0x021fe200078e00ff */
[----:B------:R-:W-:Y:S01]  /*4a70*/  IADD3 R60, P4, R4, R133, RZ ;  /* 0x00000085043c7210 */ /* 0x000fe20007f9e0ff */
[----:B------:R-:W-:Y:S01]  /*4a80*/  BSSY B1, `(.L_x_102) ;  /* 0x000000b000017945 */ /* 0x000fe20003800000 */
[----:B------:R-:W-:Y:S01]  /*4a90*/  ISETP.GT.AND P3, PT, R10, 0x8, P0 ;  /* 0x000000080a00780c */ /* 0x000fe20000764270 */
[----:B------:R-:W-:-:S04]  /*4aa0*/  FMUL R58, R58, R123 ;  /* 0x0000007b3a3a7220 */ /* 0x000fc80000400000 */
[----:B------:R-:W-:Y:S01]  /*4ab0*/  FFMA R58, R61, R122, R58 ;  /* 0x0000007a3d3a7223 */ /* 0x000fe2000000003a */
[----:B------:R-:W-:-:S04]  /*4ac0*/  IMAD.X R61, R5, 0x1, R127, P4 ;  /* 0x00000001053d7824 */ /* 0x000fc800020e067f */
[----:B------:R-:W-:-:S05]  /*4ad0*/  F2FP.BF16.F32.PACK_AB R58, RZ, R58 ;  /* 0x0000003aff3a723e */ /* 0x000fca00000010ff */
[----:B------:R0:W-:Y:S01]  /*4ae0*/  @P2 STG.E.U16 desc[UR44][R60.64], R58 ;  /* 0x0000003a3c002986 */ /* 0x0001e2000c10152c */
[----:B------:R-:W-:Y:S05]  /*4af0*/  @!P3 BRA `(.L_x_103) ;  /* 0x00000000000cb947 */ /* 0x000fea0003800000 */
[----:B0-----:R-:W-:-:S05]  /*4b00*/  IADD3 R60, P2, R59, R8, RZ ;  /* 0x000000083b3c7210 */ /* 0x001fca0007f5e0ff */
[----:B------:R-:W-:-:S05]  /*4b10*/  IMAD.X R61, R19, 0x1, R9, P2 ;  /* 0x00000001133d7824 */ /* 0x000fca00010e0609 */
[----:B------:R3:W5:Y:S03]  /*4b20*/  LDG.E.LTC128B.U16 R136, desc[UR44][R60.64] ;  /* 0x0000002c3c887981 */ /* 0x000766000c1e1520 */
.L_x_103:
[----:B------:R-:W-:Y:S05]  /*4b30*/  BSYNC B1 ;  /* 0x0000000000017941 */ /* 0x000fea0003800000 */
.L_x_102:
[----:B0----5:R-:W-:Y:S01]  /*4b40*/  IMAD.U32 R58, R136, 0x10000, RZ ;  /* 0x00010000883a7824 */ /* 0x021fe200078e00ff */
[----:B---3--:R-:W-:Y:S01]  /*4b50*/  IADD3 R60, P4, R14, R131, RZ ;  /* 0x000000830e3c7210 */ /* 0x008fe20007f9e0ff */
[----:B------:R-:W-:Y:S01]  /*4b60*/  BSSY B1, `(.L_x_104) ;  /* 0x000000b000017945 */ /* 0x000fe20003800000 */
[----:B------:R-:W-:Y:S01]  /*4b70*/  ISETP.GT.AND P2, PT, R10, 0x9, P0 ;  /* 0x000000090a00780c */ /* 0x000fe20000744270 */
[----:B------:R-:W-:-:S04]  /*4b80*/  FMUL R61, R58, R123 ;  /* 0x0000007b3a3d7220 */ /* 0x000fc80000400000 */
[----:B------:R-:W-:-:S05]  /*4b90*/  FFMA R61, R62, R122, R61 ;  /* 0x0000007a3e3d7223 */ /* 0x000fca000000003d */
[----:B------:R-:W-:Y:S01]  /*4ba0*/  F2FP.BF16.F32.PACK_AB R58, RZ, R61 ;  /* 0x0000003dff3a723e */ /* 0x000fe200000010ff */
[----:B------:R-:W-:-:S05]  /*4bb0*/  IMAD.X R61, R15, 0x1, R127, P4 ;  /* 0x000000010f3d7824 */ /* 0x000fca00020e067f */
[----:B------:R0:W-:Y:S01]  /*4bc0*/  @P3 STG.E.U16 desc[UR44][R60.64], R58 ;  /* 0x0000003a3c003986 */ /* 0x0001e2000c10152c */
[----:B------:R-:W-:Y:S05]  /*4bd0*/  @!P2 BRA `(.L_x_105) ;  /* 0x00000000000ca947 */ /* 0x000fea0003800000 */
[----:B0-----:R-:W-:-:S05]  /*4be0*/  IADD3 R60, P3, R93, R8, RZ ;  /* 0x000000085d3c7210 */ /* 0x001fca0007f7e0ff */
[----:B------:R-:W-:-:S05]  /*4bf0*/  IMAD.X R61, R19, 0x1, R9, P3 ;  /* 0x00000001133d7824 */ /* 0x000fca00018e0609 */
[----:B------:R3:W5:Y:S03]  /*4c00*/  LDG.E.LTC128B.U16 R136, desc[UR44][R60.64] ;  /* 0x0000002c3c887981 */ /* 0x000766000c1e1520 */
.L_x_105:
[----:B------:R-:W-:Y:S05]  /*4c10*/  BSYNC B1 ;  /* 0x0000000000017941 */ /* 0x000fea0003800000 */
.L_x_104:
[----:B0----5:R-:W-:Y:S01]  /*4c20*/  IMAD.U32 R58, R136, 0x10000, RZ ;  /* 0x00010000883a7824 */ /* 0x021fe200078e00ff */
[----:B------:R-:W-:Y:S01]  /*4c30*/  IADD3 R62, P4, R14, R133, RZ ;  /* 0x000000850e3e7210 */ /* 0x000fe20007f9e0ff */
[----:B------:R-:W-:Y:S01]  /*4c40*/  BSSY B1, `(.L_x_106) ;  /* 0x000000c000017945 */ /* 0x000fe20003800000 */
[----:B------:R-:W-:Y:S01]  /*4c50*/  ISETP.GT.AND P3, PT, R10, 0x10, P1 ;  /* 0x000000100a00780c */ /* 0x000fe20000f64270 */
[----:B------:R-:W-:Y:S01]  /*4c60*/  FMUL R58, R58, R123 ;  /* 0x0000007b3a3a7220 */ /* 0x000fe20000400000 */
[----:B---3--:R-:W-:-:S03]  /*4c70*/  LOP3.LUT R61, R11, 0x20, RZ, 0xfc, !PT ;  /* 0x000000200b3d7812 */ /* 0x008fc600078efcff */
        /* <DEDUP_REMOVED lines=8> */
.L_x_107:
[----:B------:R-:W-:Y:S05]  /*4d00*/  BSYNC B1 ;  /* 0x0000000000017941 */ /* 0x000fea0003800000 */
.L_x_106:
[----:B0----5:R-:W-:Y:S01]  /*4d10*/  IMAD.U32 R58, R136, 0x10000, RZ ;  /* 0x00010000883a7824 */ /* 0x021fe200078e00ff */
[----:B--2---:R-:W-:Y:S01]  /*4d20*/  IADD3 R94, P4, R4, R135, RZ ;  /* 0x00000087045e7210 */ /* 0x004fe20007f9e0ff */
[----:B------:R-:W-:Y:S01]  /*4d30*/  BSSY B1, `(.L_x_108) ;  /* 0x000000d000017945 */ /* 0x000fe20003800000 */
[----:B------:R-:W-:Y:S01]  /*4d40*/  ISETP.GT.AND P2, PT, R10, 0x11, P1 ;  /* 0x000000110a00780c */ /* 0x000fe20000f44270 */
[----:B---3--:R-:W-:Y:S02]  /*4d50*/  FMUL R63, R58, R123 ;  /* 0x0000007b3a3f7220 */ /* 0x008fe40000400000 */
        /* <DEDUP_REMOVED lines=10> */
.L_x_109:
[----:B------:R-:W-:Y:S05]  /*4e00*/  BSYNC B1 ;  /* 0x0000000000017941 */ /* 0x000fea0003800000 */
.L_x_108:
        /* <DEDUP_REMOVED lines=13> */
.L_x_111:
[----:B------:R-:W-:Y:S05]  /*4ee0*/  BSYNC B1 ;  /* 0x0000000000017941 */ /* 0x000fea0003800000 */
.L_x_110:
        /* <DEDUP_REMOVED lines=13> */
.L_x_113:
[----:B------:R-:W-:Y:S05]  /*4fc0*/  BSYNC B1 ;  /* 0x0000000000017941 */ /* 0x000fea0003800000 */
.L_x_112:
        /* <DEDUP_REMOVED lines=14> */
.L_x_115:
[----:B------:R-:W-:Y:S05]  /*50b0*/  BSYNC B1 ;  /* 0x0000000000017941 */ /* 0x000fea0003800000 */
.L_x_114:
        /* <DEDUP_REMOVED lines=15> */
.L_x_117:
[----:B------:R-:W-:Y:S05]  /*51b0*/  BSYNC B1 ;  /* 0x0000000000017941 */ /* 0x000fea0003800000 */
.L_x_116:
        /* <DEDUP_REMOVED lines=13> */
.L_x_119:
[----:B------:R-:W-:Y:S05]  /*5290*/  BSYNC B1 ;  /* 0x0000000000017941 */ /* 0x000fea0003800000 */
.L_x_118:
        /* <DEDUP_REMOVED lines=13> */
.L_x_121:
[----:B------:R-:W-:Y:S05]  /*5370*/  BSYNC B1 ;  /* 0x0000000000017941 */ /* 0x000fea0003800000 */
.L_x_120:
        /* <DEDUP_REMOVED lines=14> */
.L_x_123:
[----:B------:R-:W-:Y:S05]  /*5460*/  BSYNC B1 ;  /* 0x0000000000017941 */ /* 0x000fea0003800000 */
.L_x_122:
        /* <DEDUP_REMOVED lines=15> */
.L_x_125:
[----:B------:R-:W-:Y:S05]  /*5560*/  BSYNC B1 ;  /* 0x0000000000017941 */ /* 0x000fea0003800000 */
.L_x_124:
        /* <DEDUP_REMOVED lines=13> */
.L_x_127:
[----:B------:R-:W-:Y:S05]  /*5640*/  BSYNC B1 ;  /* 0x0000000000017941 */ /* 0x000fea0003800000 */
.L_x_126:
        /* <DEDUP_REMOVED lines=13> */
.L_x_129:
[----:B------:R-:W-:Y:S05]  /*5720*/  BSYNC B1 ;  /* 0x0000000000017941 */ /* 0x000fea0003800000 */
.L_x_128:
        /* <DEDUP_REMOVED lines=14> */
.L_x_131:
[----:B------:R-:W-:Y:S05]  /*5810*/  BSYNC B1 ;  /* 0x0000000000017941 */ /* 0x000fea0003800000 */
.L_x_130:
        /* <DEDUP_REMOVED lines=15> */
.L_x_133:
[----:B------:R-:W-:Y:S05]  /*5910*/  BSYNC B1 ;  /* 0x0000000000017941 */ /* 0x000fea0003800000 */
.L_x_132:
        /* <DEDUP_REMOVED lines=13> */
.L_x_135:
[----:B------:R-:W-:Y:S05]  /*59f0*/  BSYNC B1 ;  /* 0x0000000000017941 */ /* 0x000fea0003800000 */
.L_x_134:
        /* <DEDUP_REMOVED lines=13> */
.L_x_137:
[----:B------:R-:W-:Y:S05]  /*5ad0*/  BSYNC B1 ;  /* 0x0000000000017941 */ /* 0x000fea0003800000 */
.L_x_136:
        /* <DEDUP_REMOVED lines=14> */
.L_x_139:
[----:B------:R-:W-:Y:S05]  /*5bc0*/  BSYNC B1 ;  /* 0x0000000000017941 */ /* 0x000fea0003800000 */
.L_x_138:
        /* <DEDUP_REMOVED lines=15> */
.L_x_141:
[----:B------:R-:W-:Y:S05]  /*5cc0*/  BSYNC B1 ;  /* 0x0000000000017941 */ /* 0x000fea0003800000 */
.L_x_140:
        /* <DEDUP_REMOVED lines=13> */
.L_x_143:
[----:B------:R-:W-:Y:S05]  /*5da0*/  BSYNC B1 ;  /* 0x0000000000017941 */ /* 0x000fea0003800000 */
.L_x_142:
        /* <DEDUP_REMOVED lines=13> */
.L_x_145:
[----:B------:R-:W-:Y:S05]  /*5e80*/  BSYNC B1 ;  /* 0x0000000000017941 */ /* 0x000fea0003800000 */
.L_x_144:
        /* <DEDUP_REMOVED lines=14> */
.L_x_147:
[----:B------:R-:W-:Y:S05]  /*5f70*/  BSYNC B1 ;  /* 0x0000000000017941 */ /* 0x000fea0003800000 */
.L_x_146:
[----:B0----5:R-:W-:Y:S01]  /*5f80*/  IMAD.U32 R58, R136, 0x10000, RZ ;  /* 0x00010000883a7824 */ /* 0x021fe200078e00ff */
[----:B---3--:R-:W-:Y:S02]  /*5f90*/  LOP3.LUT R83, R11, 0x72, RZ, 0xfc, !PT ;  /* 0x000000720b537812 */ /* 0x008fe400078efcff */
[----:B------:R-:W-:Y:S01]  /*5fa0*/  ISETP.GT.AND P1, PT, R10, 0x39, P1 ;  /* 0x000000390a00780c */ /* 0x000fe20000f24270 */
[----:B--2---:R-:W-:Y:S01]  /*5fb0*/  FMUL R95, R58, R123 ;  /* 0x0000007b3a5f7220 */ /* 0x004fe20000400000 */
[----:B------:R-:W-:Y:S02]  /*5fc0*/  IADD3 R94, P2, R4, R155, RZ ;  /* 0x0000009b045e7210 */ /* 0x000fe40007f5e0ff */
[----:B------:R-:W-:Y:S01]  /*5fd0*/  IADD3 R96, P4, R83, R6, RZ ;  /* 0x0000000653607210 */ /* 0x000fe20007f9e0ff */
[----:B------:R-:W-:-:S04]  /*5fe0*/  FFMA R95, R84, R122, R95 ;  /* 0x0000007a545f7223 */ /* 0x000fc8000000005f */
[----:B------:R-:W-:Y:S01]  /*5ff0*/  IMAD.X R97, R19, 0x1, R7, P4 ;  /* 0x0000000113617824 */ /* 0x000fe200020e0607 */
[----:B------:R-:W-:Y:S01]  /*6000*/  F2FP.BF16.F32.PACK_AB R6, RZ, R95 ;  /* 0x0000005fff06723e */ /* 0x000fe200000010ff */
[----:B------:R-:W-:-:S03]  /*6010*/  IMAD.X R95, R5, 0x1, R127, P2 ;  /* 0x00000001055f7824 */ /* 0x000fc600010e067f */
[----:B------:R-:W-:-:S05]  /*6020*/  PRMT R58, R6, 0x7610, R58 ;  /* 0x00007610063a7816 */ /* 0x000fca000000003a */
[----:B------:R0:W-:Y:S04]  /*6030*/  @P3 STG.E.U16 desc[UR44][R94.64], R58 ;  /* 0x0000003a5e003986 */ /* 0x0001e8000c10152c */
[----:B------:R-:W2:Y:S01]  /*6040*/  @P1 LDG.E.LTC128B.U16 R136, desc[UR44][R96.64] ;  /* 0x0000002c60881981 */ /* 0x000ea2000c1e1520 */
[----:B------:R-:W-:Y:S01]  /*6050*/  LOP3.LUT R7, R125, 0x72, RZ, 0xfc, !PT ;  /* 0x000000727d077812 */ /* 0x000fe200078efcff */
[----:B------:R-:W-:Y:S01]  /*6060*/  BSSY B1, `(.L_x_148) ;  /* 0x000000d000017945 */ /* 0x000fe20003800000 */
[----:B------:R-:W-:Y:S02]  /*6070*/  ISETP.GT.AND P2, PT, R10, 0x38, P0 ;  /* 0x000000380a00780c */ /* 0x000fe40000744270 */
[----:B------:R-:W-:-:S05]  /*6080*/  IADD3 R4, P3, R7, R4, RZ ;  /* 0x0000000407047210 */ /* 0x000fca0007f7e0ff */
[----:B------:R-:W-:Y:S02]  /*6090*/  IMAD.X R5, R5, 0x1, R127, P3 ;  /* 0x0000000105057824 */ /* 0x000fe400018e067f */
[----:B--2---:R-:W-:-:S04]  /*60a0*/  IMAD.U32 R6, R136, 0x10000, RZ ;  /* 0x0001000088067824 */ /* 0x004fc800078e00ff */
[----:B------:R-:W-:-:S04]  /*60b0*/  FMUL R6, R6, R123 ;  /* 0x0000007b06067220 */ /* 0x000fc80000400000 */
[----:B------:R-:W-:-:S05]  /*60c0*/  FFMA R6, R85, R122, R6 ;  /* 0x0000007a55067223 */ /* 0x000fca0000000006 */
[----:B------:R-:W-:-:S05]  /*60d0*/  F2FP.BF16.F32.PACK_AB R6, RZ, R6 ;  /* 0x00000006ff06723e */ /* 0x000fca00000010ff */
[----:B------:R0:W-:Y:S01]  /*60e0*/  @P1 STG.E.U16 desc[UR44][R4.64], R6 ;  /* 0x0000000604001986 */ /* 0x0001e2000c10152c */
[----:B------:R-:W-:Y:S05]  /*60f0*/  @!P2 BRA `(.L_x_149) ;  /* 0x00000000000ca947 */ /* 0x000fea0003800000 */
[----:B0-----:R-:W-:-:S05]  /*6100*/  IADD3 R4, P1, R81, R8, RZ ;  /* 0x0000000851047210 */ /* 0x001fca0007f3e0ff */
[----:B------:R-:W-:-:S05]  /*6110*/  IMAD.X R5, R19, 0x1, R9, P1 ;  /* 0x0000000113057824 */ /* 0x000fca00008e0609 */
[----:B------:R2:W5:Y:S03]  /*6120*/  LDG.E.LTC128B.U16 R136, desc[UR44][R4.64] ;  /* 0x0000002c04887981 */ /* 0x000566000c1e1520 */
.L_x_149:
[----:B------:R-:W-:Y:S05]  /*6130*/  BSYNC B1 ;  /* 0x0000000000017941 */ /* 0x000fea0003800000 */
.L_x_148:
[----:B0-2--5:R-:W-:Y:S01]  /*6140*/  IMAD.U32 R4, R136, 0x10000, RZ ;  /* 0x0001000088047824 */ /* 0x025fe200078e00ff */
[----:B------:R-:W-:Y:S01]  /*6150*/  ISETP.GT.AND P1, PT, R10, 0x39, P0 ;  /* 0x000000390a00780c */ /* 0x000fe20000724270 */
[----:B------:R-:W-:Y:S01]  /*6160*/  BSSY B1, `(.L_x_150) ;  /* 0x000000b000017945 */ /* 0x000fe20003800000 */
[----:B------:R-:W-:Y:S01]  /*6170*/  IADD3 R8, P0, R83, R8, RZ ;  /* 0x0000000853087210 */ /* 0x000fe20007f1e0ff */
[----:B------:R-:W-:Y:S01]  /*6180*/  FMUL R5, R4, R123 ;  /* 0x0000007b04057220 */ /* 0x000fe20000400000 */
[----:B------:R-:W-:-:S03]  /*6190*/  IADD3 R4, P3, R14, R155, RZ ;  /* 0x0000009b0e047210 */ /* 0x000fc60007f7e0ff */
[----:B------:R-:W-:Y:S01]  /*61a0*/  FFMA R5, R86, R122, R5 ;  /* 0x0000007a56057223 */ /* 0x000fe20000000005 */
[----:B------:R-:W-:-:S04]  /*61b0*/  IMAD.X R9, R19, 0x1, R9, P0 ;  /* 0x0000000113097824 */ /* 0x000fc800000e0609 */
[----:B------:R-:W-:Y:S01]  /*61c0*/  F2FP.BF16.F32.PACK_AB R6, RZ, R5 ;  /* 0x00000005ff06723e */ /* 0x000fe200000010ff */
[----:B------:R-:W-:-:S05]  /*61d0*/  IMAD.X R5, R15, 0x1, R127, P3 ;  /* 0x000000010f057824 */ /* 0x000fca00018e067f */
[----:B------:R0:W-:Y:S01]  /*61e0*/  @P2 STG.E.U16 desc[UR44][R4.64], R6 ;  /* 0x0000000604002986 */ /* 0x0001e2000c10152c */
[----:B------:R-:W-:Y:S05]  /*61f0*/  @!P1 BRA `(.L_x_151) ;  /* 0x0000000000049947 */ /* 0x000fea0003800000 */
[----:B------:R2:W5:Y:S02]  /*6200*/  LDG.E.LTC128B.U16 R136, desc[UR44][R8.64] ;  /* 0x0000002c08887981 */ /* 0x000564000c1e1520 */
.L_x_151:
[----:B------:R-:W-:Y:S05]  /*6210*/  BSYNC B1 ;  /* 0x0000000000017941 */ /* 0x000fea0003800000 */
.L_x_150:
[----:B0----5:R-:W-:Y:S01]  /*6220*/  IMAD.U32 R4, R136, 0x10000, RZ ;  /* 0x0001000088047824 */ /* 0x021fe200078e00ff */
[----:B------:R-:W-:Y:S01]  /*6230*/  ISETP.GT.AND P0, PT, R3, 0x100, PT ;  /* 0x000001000300780c */ /* 0x000fe20003f04270 */
[----:B------:R-:W-:Y:S02]  /*6240*/  BSSY B1, `(.L_x_152) ;  /* 0x000000c000017945 */ /* 0x000fe40003800000 */
[----:B------:R-:W-:Y:S01]  /*6250*/  FMUL R4, R4, R123 ;  /* 0x0000007b04047220 */ /* 0x000fe20000400000 */
[----:B------:R-:W-:-:S03]  /*6260*/  ISETP.GT.AND P2, PT, R10, RZ, P0 ;  /* 0x000000ff0a00720c */ /* 0x000fc60000744270 */
[----:B------:R-:W-:Y:S01]  /*6270*/  FFMA R87, R87, R122, R4 ;  /* 0x0000007a57577223 */ /* 0x000fe20000000004 */
[----:B------:R-:W-:-:S04]  /*6280*/  IADD3 R4, P3, R7, R14, RZ ;  /* 0x0000000e07047210 */ /* 0x000fc80007f7e0ff */
[----:B------:R-:W-:Y:S01]  /*6290*/  F2FP.BF16.F32.PACK_AB R87, RZ, R87 ;  /* 0x00000057ff57723e */ /* 0x000fe200000010ff */
[----:B------:R-:W-:-:S05]  /*62a0*/  IMAD.X R5, R15, 0x1, R127, P3 ;  /* 0x000000010f057824 */ /* 0x000fca00018e067f */
[----:B------:R0:W-:Y:S01]  /*62b0*/  @P1 STG.E.U16 desc[UR44][R4.64], R87 ;  /* 0x0000005704001986 */ /* 0x0001e2000c10152c */
[----:B------:R-:W-:Y:S05]  /*62c0*/  @!P2 BRA `(.L_x_153) ;  /* 0x00000000000ca947 */ /* 0x000fea0003800000 */
[----:B0-----:R-:W-:-:S05]  /*62d0*/  IADD3 R4, P1, R12, R11, RZ ;  /* 0x0000000b0c047210 */ /* 0x001fca0007f3e0ff */
[----:B------:R-:W-:-:S05]  /*62e0*/  IMAD.X R5, R13, 0x1, R19, P1 ;  /* 0x000000010d057824 */ /* 0x000fca00008e0613 */
[----:B------:R3:W5:Y:S03]  /*62f0*/  LDG.E.LTC128B.U16 R136, desc[UR44][R4.64] ;  /* 0x0000002c04887981 */ /* 0x000766000c1e1520 */
.L_x_153:
[----:B------:R-:W-:Y:S05]  /*6300*/  BSYNC B1 ;  /* 0x0000000000017941 */ /* 0x000fea0003800000 */
.L_x_152:
[----:B0--3-5:R-:W-:Y:S01]  /*6310*/  IMAD.U32 R4, R136, 0x10000, RZ ;  /* 0x0001000088047824 */ /* 0x029fe200078e00ff */
        /* <DEDUP_REMOVED lines=12> */
.L_x_155:
[----:B------:R-:W-:Y:S05]  /*63e0*/  BSYNC B1 ;  /* 0x0000000000017941 */ /* 0x000fea0003800000 */
.L_x_154:
[----:B0--3-5:R-:W-:Y:S01]  /*63f0*/  IMAD.U32 R4, R136, 0x10000, RZ ;  /* 0x0001000088047824 */ /* 0x029fe200078e00ff */
        /* <DEDUP_REMOVED lines=13> */
.L_x_157:
[----:B------:R-:W-:Y:S05]  /*64d0*/  BSYNC B1 ;  /* 0x0000000000017941 */ /* 0x000fea0003800000 */
.L_x_156:
[----:B0--3-5:R-:W-:Y:S01]  /*64e0*/  IMAD.U32 R4, R136, 0x10000, RZ ;  /* 0x0001000088047824 */ /* 0x029fe200078e00ff */
[----:B------:R-:W-:Y:S01]  /*64f0*/  ISETP.GT.AND P3, PT, R10, 0x1, P1 ;  /* 0x000000010a00780c */ /* 0x000fe20000f64270 */
[----:B------:R-:W-:Y:S02]  /*6500*/  BSSY B1, `(.L_x_158) ;  /* 0x000000b000017945 */ /* 0x000fe40003800000 */
[----:B------:R-:W-:Y:S01]  /*6510*/  FMUL R3, R4, R123 ;  /* 0x0000007b04037220 */ /* 0x000fe20000400000 */
[----:B------:R-:W-:-:S03]  /*6520*/  IADD3 R4, P4, R88, R125, RZ ;  /* 0x0000007d58047210 */ /* 0x000fc60007f9e0ff */
[----:B------:R-:W-:Y:S02]  /*6530*/  FFMA R3, R26, R122, R3 ;  /* 0x0000007a1a037223 */ /* 0x000fe40000000003 */
[----:B------:R-:W-:-:S03]  /*6540*/  IMAD.X R5, R89, 0x1, R127, P4 ;  /* 0x0000000159057824 */ /* 0x000fc600020e067f */
[----:B------:R-:W-:-:S05]  /*6550*/  F2FP.BF16.F32.PACK_AB R3, RZ, R3 ;  /* 0x00000003ff03723e */ /* 0x000fca00000010ff */
[----:B------:R0:W-:Y:S01]  /*6560*/  @P2 STG.E.U16 desc[UR44][R4.64], R3 ;  /* 0x0000000304002986 */ /* 0x0001e2000c10152c */
[----:B------:R-:W-:Y:S05]  /*6570*/  @!P3 BRA `(.L_x_159) ;  /* 0x00000000000cb947 */ /* 0x000fea0003800000 */
[----:B0-----:R-:W-:-:S05]  /*6580*/  IADD3 R4, P2, R56, R91, RZ ;  /* 0x0000005b38047210 */ /* 0x001fca0007f5e0ff */
[----:B------:R-:W-:-:S05]  /*6590*/  IMAD.X R5, R57, 0x1, R19, P2 ;  /* 0x0000000139057824 */ /* 0x000fca00010e0613 */
[----:B------:R3:W5:Y:S03]  /*65a0*/  LDG.E.LTC128B.U16 R136, desc[UR44][R4.64] ;  /* 0x0000002c04887981 */ /* 0x000766000c1e1520 */
.L_x_159:
[----:B------:R-:W-:Y:S05]  /*65b0*/  BSYNC B1 ;  /* 0x0000000000017941 */ /* 0x000fea0003800000 */
.L_x_158:
[----:B0--3-5:R-:W-:Y:S01]  /*65c0*/  IMAD.U32 R4, R136, 0x10000, RZ ;  /* 0x0001000088047824 */ /* 0x029fe200078e00ff */
[----:B------:R-:W-:Y:S01]  /*65d0*/  ISETP.GT.AND P2, PT, R10, 0x8, P0 ;  /* 0x000000080a00780c */ /* 0x000fe20000744270 */
[----:B------:R-:W-:Y:S02]  /*65e0*/  BSSY B1, `(.L_x_160) ;  /* 0x000000b000017945 */ /* 0x000fe40003800000 */
[----:B------:R-:W-:-:S04]  /*65f0*/  FMUL R4, R4, R123 ;  /* 0x0000007b04047220 */ /* 0x000fc80000400000 */
        /* <DEDUP_REMOVED lines=9> */
.L_x_161:
[----:B------:R-:W-:Y:S05]  /*6690*/  BSYNC B1 ;  /* 0x0000000000017941 */ /* 0x000fea0003800000 */
.L_x_160:
        /* <DEDUP_REMOVED lines=13> */
.L_x_163:
[----:B------:R-:W-:Y:S05]  /*6770*/  BSYNC B1 ;  /* 0x0000000000017941 */ /* 0x000fea0003800000 */
.L_x_162:
        /* <DEDUP_REMOVED lines=13> */
.L_x_165:
[----:B------:R-:W-:Y:S05]  /*6850*/  BSYNC B1 ;  /* 0x0000000000017941 */ /* 0x000fea0003800000 */
.L_x_164:
        /* <DEDUP_REMOVED lines=13> */
.L_x_167:
[----:B------:R-:W-:Y:S05]  /*6930*/  BSYNC B1 ;  /* 0x0000000000017941 */ /* 0x000fea0003800000 */
.L_x_166:
        /* <DEDUP_REMOVED lines=13> */
.L_x_169:
[----:B------:R-:W-:Y:S05]  /*6a10*/  BSYNC B1 ;  /* 0x0000000000017941 */ /* 0x000fea0003800000 */
.L_x_168:
        /* <DEDUP_REMOVED lines=13> */
.L_x_171:
[----:B------:R-:W-:Y:S05]  /*6af0*/  BSYNC B1 ;  /* 0x0000000000017941 */ /* 0x000fea0003800000 */
.L_x_170:
        /* <DEDUP_REMOVED lines=13> */
.L_x_173:
[----:B------:R-:W-:Y:S05]  /*6bd0*/  BSYNC B1 ;  /* 0x0000000000017941 */ /* 0x000fea0003800000 */
.L_x_172:
        /* <DEDUP_REMOVED lines=13> */
.L_x_175:
[----:B------:R-:W-:Y:S05]  /*6cb0*/  BSYNC B1 ;  /* 0x0000000000017941 */ /* 0x000fea0003800000 */
.L_x_174:
        /* <DEDUP_REMOVED lines=13> */
.L_x_177:
[----:B------:R-:W-:Y:S05]  /*6d90*/  BSYNC B1 ;  /* 0x0000000000017941 */ /* 0x000fea0003800000 */
.L_x_176:
        /* <DEDUP_REMOVED lines=13> */
.L_x_179:
[----:B------:R-:W-:Y:S05]  /*6e70*/  BSYNC B1 ;  /* 0x0000000000017941 */ /* 0x000fea0003800000 */
.L_x_178:
        /* <DEDUP_REMOVED lines=13> */
.L_x_181:
[----:B------:R-:W-:Y:S05]  /*6f50*/  BSYNC B1 ;  /* 0x0000000000017941 */ /* 0x000fea0003800000 */
.L_x_180:
        /* <DEDUP_REMOVED lines=13> */
.L_x_183:
[----:B------:R-:W-:Y:S05]  /*7030*/  BSYNC B1 ;  /* 0x0000000000017941 */ /* 0x000fea0003800000 */
.L_x_182:
        /* <DEDUP_REMOVED lines=13> */
.L_x_185:
[----:B------:R-:W-:Y:S05]  /*7110*/  BSYNC B1 ;  /* 0x0000000000017941 */ /* 0x000fea0003800000 */
.L_x_184:
        /* <DEDUP_REMOVED lines=13> */
.L_x_187:
[----:B------:R-:W-:Y:S05]  /*71f0*/  BSYNC B1 ;  /* 0x0000000000017941 */ /* 0x000fea0003800000 */
.L_x_186:
        /* <DEDUP_REMOVED lines=13> */
.L_x_189:
[----:B------:R-:W-:Y:S05]  /*72d0*/  BSYNC B1 ;  /* 0x0000000000017941 */ /* 0x000fea0003800000 */
.L_x_188:
        /* <DEDUP_REMOVED lines=13> */
.L_x_191:
[----:B------:R-:W-:Y:S05]  /*73b0*/  BSYNC B1 ;  /* 0x0000000000017941 */ /* 0x000fea0003800000 */
.L_x_190:
        /* <DEDUP_REMOVED lines=13> */
.L_x_193:
[----:B------:R-:W-:Y:S05]  /*7490*/  BSYNC B1 ;  /* 0x0000000000017941 */ /* 0x000fea0003800000 */
.L_x_192:
        /* <DEDUP_REMOVED lines=13> */
.L_x_195:
[----:B------:R-:W-:Y:S05]  /*7570*/  BSYNC B1 ;  /* 0x0000000000017941 */ /* 0x000fea0003800000 */
.L_x_194:
        /* <DEDUP_REMOVED lines=13> */
.L_x_197:
[----:B------:R-:W-:Y:S05]  /*7650*/  BSYNC B1 ;  /* 0x0000000000017941 */ /* 0x000fea0003800000 */
.L_x_196:
        /* <DEDUP_REMOVED lines=13> */
.L_x_199:
[----:B------:R-:W-:Y:S05]  /*7730*/  BSYNC B1 ;  /* 0x0000000000017941 */ /* 0x000fea0003800000 */
.L_x_198:
        /* <DEDUP_REMOVED lines=13> */
.L_x_201:
[----:B------:R-:W-:Y:S05]  /*7810*/  BSYNC B1 ;  /* 0x0000000000017941 */ /* 0x000fea0003800000 */
.L_x_200:
        /* <DEDUP_REMOVED lines=13> */
.L_x_203:
[----:B------:R-:W-:Y:S05]  /*78f0*/  BSYNC B1 ;  /* 0x0000000000017941 */ /* 0x000fea0003800000 */
.L_x_202:
        /* <DEDUP_REMOVED lines=13> */
.L_x_205:
[----:B------:R-:W-:Y:S05]  /*79d0*/  BSYNC B1 ;  /* 0x0000000000017941 */ /* 0x000fea0003800000 */
.L_x_204:
        /* <DEDUP_REMOVED lines=13> */
.L_x_207:
[----:B------:R-:W-:Y:S05]  /*7ab0*/  BSYNC B1 ;  /* 0x0000000000017941 */ /* 0x000fea0003800000 */
.L_x_206:
        /* <DEDUP_REMOVED lines=13> */
.L_x_209:
[----:B------:R-:W-:Y:S05]  /*7b90*/  BSYNC B1 ;  /* 0x0000000000017941 */ /* 0x000fea0003800000 */
.L_x_208:
[----:B0--3-5:R-:W-:Y:S01]  /*7ba0*/  IMAD.U32 R4, R136, 0x10000, RZ ;  /* 0x0001000088047824 */ /* 0x029fe200078e00ff */
[----:B------:R-:W-:Y:S01]  /*7bb0*/  ISETP.GT.AND P0, PT, R10, 0x39, P0 ;  /* 0x000000390a00780c */ /* 0x000fe20000704270 */
[----:B------:R-:W-:Y:S02]  /*7bc0*/  BSSY B1, `(.L_x_210) ;  /* 0x000000b000017945 */ /* 0x000fe40003800000 */
[----:B------:R-:W-:Y:S01]  /*7bd0*/  FMUL R3, R4, R123 ;  /* 0x0000007b04037220 */ /* 0x000fe20000400000 */
[----:B------:R-:W-:-:S03]  /*7be0*/  IADD3 R4, P3, R20, R155, RZ ;  /* 0x0000009b14047210 */ /* 0x000fc60007f7e0ff */
[----:B------:R-:W-:Y:S02]  /*7bf0*/  FFMA R3, R52, R122, R3 ;  /* 0x0000007a34037223 */ /* 0x000fe40000000003 */
[----:B------:R-:W-:Y:S01]  /*7c00*/  IMAD.X R5, R21, 0x1, R127, P3 ;  /* 0x0000000115057824 */ /* 0x000fe200018e067f */
[----:B--2---:R-:W-:Y:S02]  /*7c10*/  IADD3 R8, P3, R83, R12, RZ ;  /* 0x0000000c53087210 */ /* 0x004fe40007f7e0ff */
[----:B------:R-:W-:-:S03]  /*7c20*/  F2FP.BF16.F32.PACK_AB R3, RZ, R3 ;  /* 0x00000003ff03723e */ /* 0x000fc600000010ff */
[----:B------:R-:W-:Y:S02]  /*7c30*/  IMAD.X R9, R13, 0x1, R19, P3 ;  /* 0x000000010d097824 */ /* 0x000fe400018e0613 */
[----:B------:R0:W-:Y:S01]  /*7c40*/  @P2 STG.E.U16 desc[UR44][R4.64], R3 ;  /* 0x0000000304002986 */ /* 0x0001e2000c10152c */
[----:B------:R-:W-:Y:S05]  /*7c50*/  @!P0 BRA `(.L_x_211) ;  /* 0x0000000000048947 */ /* 0x000fea0003800000 */
[----:B------:R2:W5:Y:S02]  /*7c60*/  LDG.E.LTC128B.U16 R136, desc[UR44][R8.64] ;  /* 0x0000002c08887981 */ /* 0x000564000c1e1520 */
.L_x_211:
[----:B------:R-:W-:Y:S05]  /*7c70*/  BSYNC B1 ;  /* 0x0000000000017941 */ /* 0x000fea0003800000 */
.L_x_210:
[----:B0----5:R-:W-:Y:S01]  /*7c80*/  IMAD.U32 R4, R136, 0x10000, RZ ;  /* 0x0001000088047824 */ /* 0x021fe200078e00ff */
        /* <DEDUP_REMOVED lines=12> */
.L_x_213:
[----:B------:R-:W-:Y:S05]  /*7d50*/  BSYNC B1 ;  /* 0x0000000000017941 */ /* 0x000fea0003800000 */
.L_x_212:
        /* <DEDUP_REMOVED lines=13> */
.L_x_215:
[----:B------:R-:W-:Y:S05]  /*7e30*/  BSYNC B1 ;  /* 0x0000000000017941 */ /* 0x000fea0003800000 */
.L_x_214:
[----:B------:R-:W-:Y:S05]  /*7e40*/  @!P1 BRA `(.L_x_216) ;  /* 0x0000002000c89947 */ /* 0x000fea0003800000 */
[----:B-----5:R-:W-:Y:S01]  /*7e50*/  IMAD.U32 R136, R136, 0x10000, RZ ;  /* 0x0001000088887824 */ /* 0x020fe200078e00ff */
[----:B0-----:R-:W-:-:S03]  /*7e60*/  IADD3 R4, P0, R7, R88, RZ ;  /* 0x0000005807047210 */ /* 0x001fc60007f1e0ff */
[----:B------:R-:W-:Y:S02]  /*7e70*/  FMUL R136, R136, R123 ;  /* 0x0000007b88887220 */ /* 0x000fe40000400000 */
[----:B------:R-:W-:Y:S02]  /*7e80*/  IMAD.X R5, R89, 0x1, R127, P0 ;  /* 0x0000000159057824 */ /* 0x000fe400000e067f */
[----:B------:R-:W-:-:S05]  /*7e90*/  FFMA R136, R55, R122, R136 ;  /* 0x0000007a37887223 */ /* 0x000fca0000000088 */
[----:B------:R-:W-:-:S05]  /*7ea0*/  F2FP.BF16.F32.PACK_AB R136, RZ, R136 ;  /* 0x00000088ff88723e */ /* 0x000fca00000010ff */
[----:B------:R3:W-:Y:S01]  /*7eb0*/  STG.E.U16 desc[UR44][R4.64], R136 ;  /* 0x0000008804007986 */ /* 0x0007e2000c10152c */
[----:B------:R-:W-:Y:S05]  /*7ec0*/  BRA `(.L_x_216) ;  /* 0x0000002000a87947 */ /* 0x000fea0003800000 */
.L_x_29:
[----:B------:R-:W-:Y:S01]  /*7ed0*/  ULDC.64 UR4, c[0x0][0x5c0] ;  /* 0x0001700000047ab9 */ /* 0x000fe20000000a00 */
[-C--:B------:R-:W-:Y:S01]  /*7ee0*/  FMUL R88, R88, R122.reuse ;  /* 0x0000007a58587220 */ /* 0x080fe20000400000 */
[----:B------:R-:W-:Y:S01]  /*7ef0*/  ISETP.GT.AND P3, PT, R10, 0x1, P0 ;  /* 0x000000010a00780c */ /* 0x000fe20000764270 */
[-C--:B------:R-:W-:Y:S01]  /*7f00*/  FMUL R89, R89, R122.reuse ;  /* 0x0000007a59597220 */ /* 0x080fe20000400000 */
[----:B------:R-:W-:Y:S01]  /*7f10*/  LEA R4, P1, R164, UR4, 0x1 ;  /* 0x00000004a4047c11 */ /* 0x000fe2000f8208ff */
[----:B------:R-:W-:Y:S01]  /*7f20*/  FMUL R90, R90, R122 ;  /* 0x0000007a5a5a7220 */ /* 0x000fe20000400000 */
[----:B------:R-:W-:Y:S01]  /*7f30*/  F2FP.BF16.F32.PACK_AB R88, RZ, R88 ;  /* 0x00000058ff58723e */ /* 0x000fe200000010ff */
[-C--:B------:R-:W-:Y:S01]  /*7f40*/  FMUL R91, R91, R122.reuse ;  /* 0x0000007a5b5b7220 */ /* 0x080fe20000400000 */
[----:B------:R-:W-:Y:S01]  /*7f50*/  LEA.HI.X R5, R164, UR5, R169, 0x1, P1 ;  /* 0x00000005a4057c11 */ /* 0x000fe200088f0ca9 */
[-C--:B------:R-:W-:Y:S01]  /*7f60*/  FMUL R92, R92, R122.reuse ;  /* 0x0000007a5c5c7220 */ /* 0x080fe20000400000 */
[----:B------:R-:W-:Y:S01]  /*7f70*/  ISETP.GT.AND P1, PT, R3, 0x8, PT ;  /* 0x000000080300780c */ /* 0x000fe20003f24270 */
[-C--:B------:R-:W-:Y:S01]  /*7f80*/  FMUL R93, R93, R122.reuse ;  /* 0x0000007a5d5d7220 */ /* 0x080fe20000400000 */
[----:B------:R-:W-:Y:S01]  /*7f90*/  F2FP.BF16.F32.PACK_AB R89, RZ, R89 ;  /* 0x00000059ff59723e */ /* 0x000fe200000010ff */
[----:B------:R-:W-:Y:S01]  /*7fa0*/  @P2 STG.E.U16 desc[UR44][R4.64], R88 ;  /* 0x0000005804002986 */ /* 0x000fe2000c10152c */
[----:B------:R-:W-:Y:S01]  /*7fb0*/  ISETP.GT.AND P2, PT, R10, RZ, P1 ;  /* 0x000000ff0a00720c */ /* 0x000fe20000f44270 */
[----:B------:R-:W-:Y:S01]  /*7fc0*/  FMUL R94, R94, R122 ;  /* 0x0000007a5e5e7220 */ /* 0x000fe20000400000 */
[C---:B------:R-:W-:Y:S01]  /*7fd0*/  SHF.L.U64.HI R15, R14.reuse, 0x4, R15 ;  /* 0x000000040e0f7819 */ /* 0x040fe2000001020f */
[----:B------:R-:W-:Y:S01]  /*7fe0*/  @P3 STG.E.U16 desc[UR44][R4.64+0x2], R89 ;  /* 0x0000025904003986 */ /* 0x000fe2000c10152c */
[----:B------:R-:W-:Y:S01]  /*7ff0*/  LEA R12, P3, R14, R4, 0x4 ;  /* 0x000000040e0c7211 */ /* 0x000fe200078620ff */
[-C--:B------:R-:W-:Y:S01]  /*8000*/  FMUL R95, R95, R122.reuse ;  /* 0x0000007a5f5f7220 */ /* 0x080fe20000400000 */
[----:B------:R-:W-:Y:S01]  /*8010*/  ISETP.GT.AND P5, PT, R10, 0x1, P1 ;  /* 0x000000010a00780c */ /* 0x000fe20000fa4270 */
[----:B------:R-:W-:Y:S01]  /*8020*/  FMUL R96, R96, R122 ;  /* 0x0000007a60607220 */ /* 0x000fe20000400000 */
[----:B------:R-:W-:Y:S01]  /*8030*/  F2FP.BF16.F32.PACK_AB R90, RZ, R90 ;  /* 0x0000005aff5a723e */ /* 0x000fe200000010ff */
[----:B------:R-:W-:Y:S01]  /*8040*/  IMAD.X R13, R15, 0x1, R5, P3 ;  /* 0x000000010f0d7824 */ /* 0x000fe200018e0605 */
[C---:B------:R-:W-:Y:S01]  /*8050*/  ISETP.GT.AND P4, PT, R10.reuse, 0x8, P0 ;  /* 0x000000080a00780c */ /* 0x040fe20000784270 */
[-C--:B------:R-:W-:Y:S01]  /*8060*/  FMUL R97, R97, R122.reuse ;  /* 0x0000007a61617220 */ /* 0x080fe20000400000 */
[----:B------:R-:W-:Y:S01]  /*8070*/  ISETP.GT.AND P3, PT, R10, 0x9, P0 ;  /* 0x000000090a00780c */ /* 0x000fe20000764270 */
[-C--:B------:R-:W-:Y:S01]  /*8080*/  FMUL R98, R98, R122.reuse ;  /* 0x0000007a62627220 */ /* 0x080fe20000400000 */
[----:B------:R-:W-:Y:S01]  /*8090*/  @P2 STG.E.U16 desc[UR44][R12.64], R90 ;  /* 0x0000005a0c002986 */ /* 0x000fe2000c10152c */
[----:B------:R-:W-:Y:S01]  /*80a0*/  ISETP.GT.AND P2, PT, R10, 0x8, P1 ;  /* 0x000000080a00780c */ /* 0x000fe20000f44270 */
[-C--:B------:R-:W-:Y:S01]  /*80b0*/  FMUL R99, R99, R122.reuse ;  /* 0x0000007a63637220 */ /* 0x080fe20000400000 */
[----:B------:R-:W-:Y:S01]  /*80c0*/  F2FP.BF16.F32.PACK_AB R91, RZ, R91 ;  /* 0x0000005bff5b723e */ /* 0x000fe200000010ff */
[----:B------:R-:W-:Y:S01]  /*80d0*/  FMUL R100, R100, R122 ;  /* 0x0000007a64647220 */ /* 0x000fe20000400000 */
[--C-:B------:R-:W-:Y:S01]  /*80e0*/  @P5 IMAD.MOV.U32 R6, RZ, RZ, R12.reuse ;  /* 0x000000ffff065224 */ /* 0x100fe200078e000c */
[----:B------:R-:W-:Y:S01]  /*80f0*/  F2FP.BF16.F32.PACK_AB R92, RZ, R92 ;  /* 0x0000005cff5c723e */ /* 0x000fe200000010ff */
[--C-:B------:R-:W-:Y:S01]  /*8100*/  @P5 IMAD.MOV.U32 R7, RZ, RZ, R13.reuse ;  /* 0x000000ffff075224 */ /* 0x100fe200078e000d */
[----:B------:R-:W-:Y:S01]  /*8110*/  F2FP.BF16.F32.PACK_AB R93, RZ, R93 ;  /* 0x0000005dff5d723e */ /* 0x000fe200000010ff */
[----:B------:R-:W-:Y:S01]  /*8120*/  FMUL R101, R101, R122 ;  /* 0x0000007a65657220 */ /* 0x000fe20000400000 */
[----:B------:R-:W-:Y:S01]  /*8130*/  F2FP.BF16.F32.PACK_AB R94, RZ, R94 ;  /* 0x0000005eff5e723e */ /* 0x000fe200000010ff */
[-C--:B------:R-:W-:Y:S01]  /*8140*/  FMUL R102, R102, R122.reuse ;  /* 0x0000007a66667220 */ /* 0x080fe20000400000 */
[----:B------:R0:W-:Y:S01]  /*8150*/  @P5 STG.E.U16 desc[UR44][R6.64+0x2], R91 ;  /* 0x0000025b06005986 */ /* 0x0001e2000c10152c */
[C---:B------:R-:W-:Y:S01]  /*8160*/  ISETP.GT.AND P5, PT, R10.reuse, 0x9, P1 ;  /* 0x000000090a00780c */ /* 0x040fe20000fa4270 */
[-C--:B------:R-:W-:Y:S01]  /*8170*/  FMUL R103, R103, R122.reuse ;  /* 0x0000007a67677220 */ /* 0x080fe20000400000 */
[----:B------:R-:W-:Y:S01]  /*8180*/  F2FP.BF16.F32.PACK_AB R95, RZ, R95 ;  /* 0x0000005fff5f723e */ /* 0x000fe200000010ff */
[----:B------:R-:W-:Y:S01]  /*8190*/  @P4 STG.E.U16 desc[UR44][R4.64+0x10], R92 ;  /* 0x0000105c04004986 */ /* 0x000fe2000c10152c */
[----:B------:R-:W-:Y:S01]  /*81a0*/  ISETP.GT.AND P4, PT, R10, 0x10, P0 ;  /* 0x000000100a00780c */ /* 0x000fe20000784270 */
[----:B------:R-:W-:Y:S01]  /*81b0*/  FMUL R104, R104, R122 ;  /* 0x0000007a68687220 */ /* 0x000fe20000400000 */
[----:B------:R-:W-:Y:S01]  /*81c0*/  F2FP.BF16.F32.PACK_AB R96, RZ, R96 ;  /* 0x00000060ff60723e */ /* 0x000fe200000010ff */
[----:B------:R-:W-:Y:S01]  /*81d0*/  @P3 STG.E.U16 desc[UR44][R4.64+0x12], R93 ;  /* 0x0000125d04003986 */ /* 0x000fe2000c10152c */
[----:B------:R-:W-:Y:S01]  /*81e0*/  ISETP.GT.AND P3, PT, R10, 0x11, P0 ;  /* 0x000000110a00780c */ /* 0x000fe20000764270 */
[----:B------:R-:W-:Y:S01]  /*81f0*/  FMUL R105, R105, R122 ;  /* 0x0000007a69697220 */ /* 0x000fe20000400000 */
[----:B------:R-:W-:Y:S01]  /*8200*/  F2FP.BF16.F32.PACK_AB R97, RZ, R97 ;  /* 0x00000061ff61723e */ /* 0x000fe200000010ff */
[--C-:B0-----:R-:W-:Y:S01]  /*8210*/  @P2 IMAD.MOV.U32 R6, RZ, RZ, R12.reuse ;  /* 0x000000ffff062224 */ /* 0x101fe200078e000c */
[----:B------:R-:W-:Y:S01]  /*8220*/  F2FP.BF16.F32.PACK_AB R98, RZ, R98 ;  /* 0x00000062ff62723e */ /* 0x000fe200000010ff */
[--C-:B------:R-:W-:Y:S01]  /*8230*/  @P2 IMAD.MOV.U32 R7, RZ, RZ, R13.reuse ;  /* 0x000000ffff072224 */ /* 0x100fe200078e000d */
[----:B------:R-:W-:Y:S01]  /*8240*/  F2FP.BF16.F32.PACK_AB R99, RZ, R99 ;  /* 0x00000063ff63723e */ /* 0x000fe200000010ff */
[----:B------:R-:W-:Y:S01]  /*8250*/  FMUL R106, R106, R122 ;  /* 0x0000007a6a6a7220 */ /* 0x000fe20000400000 */
[----:B------:R-:W-:Y:S01]  /*8260*/  F2FP.BF16.F32.PACK_AB R100, RZ, R100 ;  /* 0x00000064ff64723e */ /* 0x000fe200000010ff */
[-C--:B------:R-:W-:Y:S01]  /*8270*/  FMUL R107, R107, R122.reuse ;  /* 0x0000007a6b6b7220 */ /* 0x080fe20000400000 */
[----:B------:R0:W-:Y:S01]  /*8280*/  @P2 STG.E.U16 desc[UR44][R6.64+0x10], R94 ;  /* 0x0000105e06002986 */ /* 0x0001e2000c10152c */
[----:B------:R-:W-:Y:S01]  /*8290*/  ISETP.GT.AND P2, PT, R10, 0x10, P1 ;  /* 0x000000100a00780c */ /* 0x000fe20000f44270 */
[-C--:B------:R-:W-:Y:S01]  /*82a0*/  FMUL R108, R108, R122.reuse ;  /* 0x0000007a6c6c7220 */ /* 0x080fe20000400000 */
[----:B------:R-:W-:Y:S01]  /*82b0*/  F2FP.BF16.F32.PACK_AB R101, RZ, R101 ;  /* 0x00000065ff65723e */ /* 0x000fe200000010ff */
[----:B------:R-:W-:Y:S01]  /*82c0*/  FMUL R109, R109, R122 ;  /* 0x0000007a6d6d7220 */ /* 0x000fe20000400000 */
[----:B------:R-:W-:Y:S01]  /*82d0*/  F2FP.BF16.F32.PACK_AB R102, RZ, R102 ;  /* 0x00000066ff66723e */ /* 0x000fe200000010ff */
[-C--:B------:R-:W-:Y:S01]  /*82e0*/  FMUL R110, R110, R122.reuse ;  /* 0x0000007a6e6e7220 */ /* 0x080fe20000400000 */
[----:B------:R-:W-:Y:S01]  /*82f0*/  F2FP.BF16.F32.PACK_AB R103, RZ, R103 ;  /* 0x00000067ff67723e */ /* 0x000fe200000010ff */
[----:B------:R-:W-:Y:S01]  /*8300*/  FMUL R111, R111, R122 ;  /* 0x0000007a6f6f7220 */ /* 0x000fe20000400000 */
[----:B------:R-:W-:Y:S01]  /*8310*/  F2FP.BF16.F32.PACK_AB R104, RZ, R104 ;  /* 0x00000068ff68723e */ /* 0x000fe200000010ff */
        /* <DEDUP_REMOVED lines=101> */
[-C--:B------:R-:W-:Y:S01]  /*8970*/  FMUL R78, R78, R122.reuse ;  /* 0x0000007a4e4e7220 */ /* 0x080fe20000400000 */
[-C--:B------:R-:W-:Y:S01]  /*8980*/  FMUL R79, R79, R122.reuse ;  /* 0x0000007a4f4f7220 */ /* 0x080fe20000400000 */
[-C--:B------:R-:W-:Y:S01]  /*8990*/  FMUL R80, R80, R122.reuse ;  /* 0x0000007a50507220 */ /* 0x080fe20000400000 */
[----:B------:R0:W-:Y:S01]  /*89a0*/  @P2 STG.E.U16 desc[UR44][R6.64+0x40], R106 ;  /* 0x0000406a06002986 */ /* 0x0001e2000c10152c */
[----:B------:R-:W-:Y:S01]  /*89b0*/  ISETP.GT.AND P2, PT, R10, 0x28, P1 ;  /* 0x000000280a00780c */ /* 0x000fe20000f44270 */
[----:B------:R-:W-:Y:S01]  /*89c0*/  FMUL R81, R81, R122 ;  /* 0x0000007a51517220 */ /* 0x000fe20000400000 */
[----:B------:R-:W-:Y:S01]  /*89d0*/  F2FP.BF16.F32.PACK_AB R78, RZ, R78 ;  /* 0x0000004eff4e723e */ /* 0x000fe200000010ff */
        /* <DEDUP_REMOVED lines=8> */
[--C-:B0-----:R-:W-:Y:S01]  /*8a60*/  @P3 IMAD.MOV.U32 R6, RZ, RZ, R12.reuse ;  /* 0x000000ffff063224 */ /* 0x101fe200078e000c */
[----:B------:R-:W-:Y:S01]  /*8a70*/  F2FP.BF16.F32.PACK_AB R83, RZ, R83 ;  /* 0x00000053ff53723e */ /* 0x000fe200000010ff */
[----:B------:R-:W-:Y:S01]  /*8a80*/  @P3 IMAD.MOV.U32 R7, RZ, RZ, R13 ;  /* 0x000000ffff073224 */ /* 0x000fe200078e000d */
[----:B------:R-:W-:Y:S01]  /*8a90*/  F2FP.BF16.F32.PACK_AB R84, RZ, R84 ;  /* 0x00000054ff54723e */ /* 0x000fe200000010ff */
[-C--:B------:R-:W-:Y:S01]  /*8aa0*/  FMUL R86, R86, R122.reuse ;  /* 0x0000007a56567220 */ /* 0x080fe20000400000 */
[----:B------:R-:W-:Y:S01]  /*8ab0*/  LOP3.LUT R11, R125, 0x72, RZ, 0xfc, !PT ;  /* 0x000000727d0b7812 */ /* 0x000fe200078efcff */
[-C--:B------:R-:W-:Y:S01]  /*8ac0*/  FMUL R87, R87, R122.reuse ;  /* 0x0000007a57577220 */ /* 0x080fe20000400000 */
[----:B------:R0:W-:Y:S01]  /*8ad0*/  @P3 STG.E.U16 desc[UR44][R6.64+0x42], R107 ;  /* 0x0000426b06003986 */ /* 0x0001e2000c10152c */
[----:B------:R-:W-:Y:S01]  /*8ae0*/  ISETP.GT.AND P3, PT, R10, 0x29, P1 ;  /* 0x000000290a00780c */ /* 0x000fe20000f64270 */
[-C--:B------:R-:W-:Y:S01]  /*8af0*/  FMUL R24, R24, R122.reuse ;  /* 0x0000007a18187220 */ /* 0x080fe20000400000 */
[----:B------:R-:W-:Y:S01]  /*8b00*/  F2FP.BF16.F32.PACK_AB R85, RZ, R85 ;  /* 0x00000055ff55723e */ /* 0x000fe200000010ff */
[----:B------:R-:W-:Y:S01]  /*8b10*/  @P5 STG.E.U16 desc[UR44][R4.64+0x50], R108 ;  /* 0x0000506c04005986 */ /* 0x000fe2000c10152c */
[C---:B------:R-:W-:Y:S01]  /*8b20*/  ISETP.GT.AND P5, PT, R10.reuse, 0x30, P0 ;  /* 0x000000300a00780c */ /* 0x040fe200007a4270 */
[----:B------:R-:W-:Y:S01]  /*8b30*/  FMUL R25, R25, R122 ;  /* 0x0000007a19197220 */ /* 0x000fe20000400000 */
[----:B------:R-:W-:Y:S01]  /*8b40*/  F2FP.BF16.F32.PACK_AB R86, RZ, R86 ;  /* 0x00000056ff56723e */ /* 0x000fe200000010ff */
[----:B------:R-:W-:Y:S01]  /*8b50*/  @P4 STG.E.U16 desc[UR44][R4.64+0x52], R109 ;  /* 0x0000526d04004986 */ /* 0x000fe2000c10152c */
[----:B------:R-:W-:Y:S01]  /*8b60*/  ISETP.GT.AND P4, PT, R10, 0x31, P0 ;  /* 0x000000310a00780c */ /* 0x000fe20000784270 */
[----:B------:R-:W-:Y:S01]  /*8b70*/  FMUL R26, R26, R122 ;  /* 0x0000007a1a1a7220 */ /* 0x000fe20000400000 */
[----:B------:R-:W-:Y:S01]  /*8b80*/  F2FP.BF16.F32.PACK_AB R87, RZ, R87 ;  /* 0x00000057ff57723e */ /* 0x000fe200000010ff */
[----:B0-----:R-:W-:-:S02]  /*8b90*/  @P2 IMAD.MOV.U32 R6, RZ, RZ, R12 ;  /* 0x000000ffff062224 */ /* 0x001fc400078e000c */
[----:B------:R-:W-:Y:S01]  /*8ba0*/  FMUL R27, R27, R122 ;  /* 0x0000007a1b1b7220 */ /* 0x000fe20000400000 */
[----:B------:R-:W-:Y:S01]  /*8bb0*/  @P2 IMAD.MOV.U32 R7, RZ, RZ, R13 ;  /* 0x000000ffff072224 */ /* 0x000fe200078e000d */
[----:B------:R-:W-:Y:S01]  /*8bc0*/  F2FP.BF16.F32.PACK_AB R26, RZ, R26 ;  /* 0x0000001aff1a723e */ /* 0x000fe200000010ff */
[-C--:B------:R-:W-:Y:S01]  /*8bd0*/  FMUL R28, R28, R122.reuse ;  /* 0x0000007a1c1c7220 */ /* 0x080fe20000400000 */
[-C--:B------:R-:W-:Y:S01]  /*8be0*/  FMUL R29, R29, R122.reuse ;  /* 0x0000007a1d1d7220 */ /* 0x080fe20000400000 */
[----:B------:R-:W-:Y:S01]  /*8bf0*/  F2FP.BF16.F32.PACK_AB R27, RZ, R27 ;  /* 0x0000001bff1b723e */ /* 0x000fe200000010ff */
        /* <DEDUP_REMOVED lines=12> */
[----:B0-----:R-:W-:-:S02]  /*8cc0*/  @P3 IMAD.MOV.U32 R6, RZ, RZ, R12 ;  /* 0x000000ffff063224 */ /* 0x001fc400078e000c */
[-C--:B------:R-:W-:Y:S01]  /*8cd0*/  FMUL R35, R35, R122.reuse ;  /* 0x0000007a23237220 */ /* 0x080fe20000400000 */
[--C-:B------:R-:W-:Y:S01]  /*8ce0*/  @P3 IMAD.MOV.U32 R7, RZ, RZ, R13.reuse ;  /* 0x000000ffff073224 */ /* 0x100fe200078e000d */
[----:B------:R-:W-:Y:S01]  /*8cf0*/  F2FP.BF16.F32.PACK_AB R33, RZ, R33 ;  /* 0x00000021ff21723e */ /* 0x000fe200000010ff */
[----:B------:R-:W-:Y:S01]  /*8d00*/  FMUL R36, R36, R122 ;  /* 0x0000007a24247220 */ /* 0x000fe20000400000 */
[----:B------:R-:W-:Y:S01]  /*8d10*/  F2FP.BF16.F32.PACK_AB R34, RZ, R34 ;  /* 0x00000022ff22723e */ /* 0x000fe200000010ff */
[-C--:B------:R-:W-:Y:S01]  /*8d20*/  FMUL R37, R37, R122.reuse ;  /* 0x0000007a25257220 */ /* 0x080fe20000400000 */
[----:B------:R0:W-:Y:S01]  /*8d30*/  @P3 STG.E.U16 desc[UR44][R6.64+0x52], R111 ;  /* 0x0000526f06003986 */ /* 0x0001e2000c10152c */
[----:B------:R-:W-:Y:S01]  /*8d40*/  ISETP.GT.AND P3, PT, R10, 0x31, P1 ;  /* 0x000000310a00780c */ /* 0x000fe20000f64270 */
[----:B------:R-:W-:Y:S01]  /*8d50*/  FMUL R38, R38, R122 ;  /* 0x0000007a26267220 */ /* 0x000fe20000400000 */
[----:B------:R-:W-:Y:S01]  /*8d60*/  F2FP.BF16.F32.PACK_AB R35, RZ, R35 ;  /* 0x00000023ff23723e */ /* 0x000fe200000010ff */
[----:B------:R-:W-:Y:S01]  /*8d70*/  @P5 STG.E.U16 desc[UR44][R4.64+0x60], R112 ;  /* 0x0000607004005986 */ /* 0x000fe2000c10152c */
[----:B------:R-:W-:Y:S01]  /*8d80*/  F2FP.BF16.F32.PACK_AB R36, RZ, R36 ;  /* 0x00000024ff24723e */ /* 0x000fe200000010ff */
[-C--:B------:R-:W-:Y:S01]  /*8d90*/  FMUL R39, R39, R122.reuse ;  /* 0x0000007a27277220 */ /* 0x080fe20000400000 */
[----:B------:R-:W-:Y:S01]  /*8da0*/  F2FP.BF16.F32.PACK_AB R37, RZ, R37 ;  /* 0x00000025ff25723e */ /* 0x000fe200000010ff */
[----:B------:R-:W-:Y:S01]  /*8db0*/  @P4 STG.E.U16 desc[UR44][R4.64+0x62], R113 ;  /* 0x0000627104004986 */ /* 0x000fe2000c10152c */
[----:B------:R-:W-:Y:S01]  /*8dc0*/  ISETP.GT.AND P4, PT, R10, 0x38, P0 ;  /* 0x000000380a00780c */ /* 0x000fe20000784270 */
[----:B------:R-:W-:Y:S01]  /*8dd0*/  FMUL R40, R40, R122 ;  /* 0x0000007a28287220 */ /* 0x000fe20000400000 */
[----:B------:R-:W-:Y:S01]  /*8de0*/  ISETP.GT.AND P0, PT, R10, 0x39, P0 ;  /* 0x000000390a00780c */ /* 0x000fe20000704270 */
[----:B0-----:R-:W-:Y:S01]  /*8df0*/  @P2 IMAD.MOV.U32 R6, RZ, RZ, R12 ;  /* 0x000000ffff062224 */ /* 0x001fe200078e000c */
[----:B------:R-:W-:Y:S01]  /*8e00*/  F2FP.BF16.F32.PACK_AB R38, RZ, R38 ;  /* 0x00000026ff26723e */ /* 0x000fe200000010ff */
[----:B------:R-:W-:-:S02]  /*8e10*/  @P2 IMAD.MOV.U32 R7, RZ, RZ, R13 ;  /* 0x000000ffff072224 */ /* 0x000fc400078e000d */
[-C--:B------:R-:W-:Y:S01]  /*8e20*/  FMUL R41, R41, R122.reuse ;  /* 0x0000007a29297220 */ /* 0x080fe20000400000 */
[----:B------:R-:W-:Y:S01]  /*8e30*/  F2FP.BF16.F32.PACK_AB R39, RZ, R39 ;  /* 0x00000027ff27723e */ /* 0x000fe200000010ff */
[----:B------:R-:W-:Y:S01]  /*8e40*/  FMUL R42, R42, R122 ;  /* 0x0000007a2a2a7220 */ /* 0x000fe20000400000 */
[----:B------:R-:W-:Y:S01]  /*8e50*/  F2FP.BF16.F32.PACK_AB R40, RZ, R40 ;  /* 0x00000028ff28723e */ /* 0x000fe200000010ff */
[----:B------:R0:W-:Y:S01]  /*8e60*/  @P2 STG.E.U16 desc[UR44][R6.64+0x60], R114 ;  /* 0x0000607206002986 */ /* 0x0001e2000c10152c */
[C---:B------:R-:W-:Y:S01]  /*8e70*/  ISETP.GT.AND P2, PT, R10.reuse, 0x38, P1 ;  /* 0x000000380a00780c */ /* 0x040fe20000f44270 */
[-C--:B------:R-:W-:Y:S01]  /*8e80*/  FMUL R43, R43, R122.reuse ;  /* 0x0000007a2b2b7220 */ /* 0x080fe20000400000 */
        /* <DEDUP_REMOVED lines=11> */
[--C-:B------:R-:W-:Y:S01]  /*8f40*/  @P3 IMAD.MOV.U32 R7, RZ, RZ, R13.reuse ;  /* 0x000000ffff073224 */ /* 0x100fe200078e000d */
[----:B------:R-:W-:Y:S01]  /*8f50*/  F2FP.BF16.F32.PACK_AB R46, RZ, R46 ;  /* 0x0000002eff2e723e */ /* 0x000fe200000010ff */
[--C-:B------:R-:W-:Y:S01]  /*8f60*/  @P2 IMAD.MOV.U32 R8, RZ, RZ, R12.reuse ;  /* 0x000000ffff082224 */ /* 0x100fe200078e000c */
[----:B------:R-:W-:Y:S01]  /*8f70*/  F2FP.BF16.F32.PACK_AB R47, RZ, R47 ;  /* 0x0000002fff2f723e */ /* 0x000fe200000010ff */
[----:B------:R-:W-:Y:S01]  /*8f80*/  @P2 IMAD.MOV.U32 R9, RZ, RZ, R13 ;  /* 0x000000ffff092224 */ /* 0x000fe200078e000d */
[----:B------:R0:W-:Y:S01]  /*8f90*/  @P3 STG.E.U16 desc[UR44][R6.64+0x62], R115 ;  /* 0x0000627306003986 */ /* 0x0001e2000c10152c */
[----:B------:R-:W-:Y:S01]  /*8fa0*/  ISETP.GT.AND P3, PT, R3, 0x80, PT ;  /* 0x000000800300780c */ /* 0x000fe20003f64270 */
[-C--:B------:R-:W-:Y:S01]  /*8fb0*/  FMUL R48, R48, R122.reuse ;  /* 0x0000007a30307220 */ /* 0x080fe20000400000 */
[-C--:B------:R-:W-:Y:S01]  /*8fc0*/  FMUL R49, R49, R122.reuse ;  /* 0x0000007a31317220 */ /* 0x080fe20000400000 */
[----:B------:R-:W-:Y:S01]  /*8fd0*/  @P4 STG.E.U16 desc[UR44][R4.64+0x70], R116 ;  /* 0x0000707404004986 */ /* 0x000fe2000c10152c */
[----:B------:R-:W-:Y:S01]  /*8fe0*/  IADD3 R14, P4, R4, R129, RZ ;  /* 0x00000081040e7210 */ /* 0x000fe20007f9e0ff */
[----:B------:R-:W-:Y:S01]  /*8ff0*/  FMUL R50, R50, R122 ;  /* 0x0000007a32327220 */ /* 0x000fe20000400000 */
[----:B------:R-:W-:Y:S01]  /*9000*/  F2FP.BF16.F32.PACK_AB R48, RZ, R48 ;  /* 0x00000030ff30723e */ /* 0x000fe200000010ff */
[----:B------:R-:W-:Y:S01]  /*9010*/  @P0 STG.E.U16 desc[UR44][R4.64+0x72], R117 ;  /* 0x0000727504000986 */ /* 0x000fe2000c10152c */
[----:B------:R-:W-:Y:S01]  /*9020*/  ISETP.GT.AND P0, PT, R10, RZ, P3 ;  /* 0x000000ff0a00720c */ /* 0x000fe20001f04270 */
[--C-:B------:R-:W-:Y:S01]  /*9030*/  IMAD.X R15, R5, 0x1, R127.reuse, P4 ;  /* 0x00000001050f7824 */ /* 0x100fe200020e067f */
[----:B------:R-:W-:Y:S01]  /*9040*/  F2FP.BF16.F32.PACK_AB R49, RZ, R49 ;  /* 0x00000031ff31723e */ /* 0x000fe200000010ff */
[----:B------:R1:W-:Y:S01]  /*9050*/  @P2 STG.E.U16 desc[UR44][R8.64+0x70], R118 ;  /* 0x0000707608002986 */ /* 0x0003e2000c10152c */
[----:B0-----:R-:W-:Y:S01]  /*9060*/  IADD3 R6, P2, R4, R125, RZ ;  /* 0x0000007d04067210 */ /* 0x001fe20007f5e0ff */
[----:B------:R-:W-:Y:S01]  /*9070*/  FMUL R51, R51, R122 ;  /* 0x0000007a33337220 */ /* 0x000fe20000400000 */
[----:B------:R-:W-:Y:S01]  /*9080*/  F2FP.BF16.F32.PACK_AB R50, RZ, R50 ;  /* 0x00000032ff32723e */ /* 0x000fe200000010ff */
[-C--:B------:R-:W-:Y:S01]  /*9090*/  FMUL R52, R52, R122.reuse ;  /* 0x0000007a34347220 */ /* 0x080fe20000400000 */
[-C--:B------:R-:W-:Y:S01]  /*90a0*/  FMUL R53, R53, R122.reuse ;  /* 0x0000007a35357220 */ /* 0x080fe20000400000 */
[----:B------:R-:W-:Y:S01]  /*90b0*/  IMAD.X R7, R5, 0x1, R127, P2 ;  /* 0x0000000105077824 */ /* 0x000fe200010e067f */
[----:B------:R-:W-:Y:S01]  /*90c0*/  ISETP.GT.AND P2, PT, R3, 0x88, PT ;  /* 0x000000880300780c */ /* 0x000fe20003f44270 */
[-C--:B------:R-:W-:Y:S01]  /*90d0*/  FMUL R54, R54, R122.reuse ;  /* 0x0000007a36367220 */ /* 0x080fe20000400000 */
[----:B------:R-:W-:Y:S01]  /*90e0*/  F2FP.BF16.F32.PACK_AB R51, RZ, R51 ;  /* 0x00000033ff33723e */ /* 0x000fe200000010ff */
[----:B------:R-:W-:Y:S01]  /*90f0*/  FMUL R55, R55, R122 ;  /* 0x0000007a37377220 */ /* 0x000fe20000400000 */
[----:B------:R-:W-:Y:S01]  /*9100*/  ISETP.GT.AND P4, PT, R10, 0x1, P2 ;  /* 0x000000010a00780c */ /* 0x000fe20001784270 */
[----:B-1----:R-:W-:Y:S01]  /*9110*/  @P1 IMAD.MOV.U32 R8, RZ, RZ, R12 ;  /* 0x000000ffff081224 */ /* 0x002fe200078e000c */
[----:B------:R-:W-:Y:S01]  /*9120*/  F2FP.BF16.F32.PACK_AB R52, RZ, R52 ;  /* 0x00000034ff34723e */ /* 0x000fe200000010ff */
[----:B------:R-:W-:Y:S01]  /*9130*/  @P1 IMAD.MOV.U32 R9, RZ, RZ, R13 ;  /* 0x000000ffff091224 */ /* 0x000fe200078e000d */
[----:B------:R-:W-:-:S02]  /*9140*/  F2FP.BF16.F32.PACK_AB R53, RZ, R53 ;  /* 0x00000035ff35723e */ /* 0x000fc400000010ff */
[----:B------:R-:W-:Y:S02]  /*9150*/  F2FP.BF16.F32.PACK_AB R54, RZ, R54 ;  /* 0x00000036ff36723e */ /* 0x000fe400000010ff */
[----:B------:R0:W-:Y:S01]  /*9160*/  @P1 STG.E.U16 desc[UR44][R8.64+0x72], R119 ;  /* 0x0000727708001986 */ /* 0x0001e2000c10152c */
[C---:B------:R-:W-:Y:S02]  /*9170*/  ISETP.GT.AND P1, PT, R10.reuse, 0x1, P3 ;  /* 0x000000010a00780c */ /* 0x040fe40001f24270 */
[----:B------:R-:W-:Y:S01]  /*9180*/  F2FP.BF16.F32.PACK_AB R55, RZ, R55 ;  /* 0x00000037ff37723e */ /* 0x000fe200000010ff */
[----:B------:R1:W-:Y:S01]  /*9190*/  @P0 STG.E.U16 desc[UR44][R6.64], R56 ;  /* 0x0000003806000986 */ /* 0x0003e2000c10152c */
[----:B------:R-:W-:Y:S02]  /*91a0*/  ISETP.GT.AND P0, PT, R10, RZ, P2 ;  /* 0x000000ff0a00720c */ /* 0x000fe40001704270 */
[----:B0-----:R-:W-:-:S07]  /*91b0*/  IADD3 R8, P5, R12, R125, RZ ;  /* 0x0000007d0c087210 */ /* 0x001fce0007fbe0ff */
[----:B------:R0:W-:Y:S01]  /*91c0*/  @P1 STG.E.U16 desc[UR44][R14.64], R57 ;  /* 0x000000390e001986 */ /* 0x0001e2000c10152c */
[----:B------:R-:W-:Y:S01]  /*91d0*/  IADD3 R20, P1, R12, R129, RZ ;  /* 0x000000810c147210 */ /* 0x000fe20007f3e0ff */
[----:B------:R-:W-:Y:S01]  /*91e0*/  IMAD.X R9, R13, 0x1, R127, P5 ;  /* 0x000000010d097824 */ /* 0x000fe200028e067f */
[----:B-1----:R-:W-:-:S03]  /*91f0*/  IADD3 R56, P5, R4, R133, RZ ;  /* 0x0000008504387210 */ /* 0x002fc60007fbe0ff */
[--C-:B------:R-:W-:Y:S01]  /*9200*/  IMAD.X R21, R13, 0x1, R127.reuse, P1 ;  /* 0x000000010d157824 */ /* 0x100fe200008e067f */
[----:B------:R-:W-:Y:S01]  /*9210*/  @P0 STG.E.U16 desc[UR44][R8.64], R58 ;  /* 0x0000003a08000986 */ /* 0x000fe2000c10152c */
[----:B------:R-:W-:Y:S02]  /*9220*/  ISETP.GT.AND P0, PT, R10, 0x8, P3 ;  /* 0x000000080a00780c */ /* 0x000fe40001f04270 */
[----:B0-----:R-:W-:Y:S01]  /*9230*/  IADD3 R14, P1, R4, R131, RZ ;  /* 0x00000083040e7210 */ /* 0x001fe20007f3e0ff */
[----:B------:R0:W-:Y:S01]  /*9240*/  @P4 STG.E.U16 desc[UR44][R20.64], R59 ;  /* 0x0000003b14004986 */ /* 0x0001e2000c10152c */
[C---:B------:R-:W-:Y:S01]  /*9250*/  ISETP.GT.AND P4, PT, R10.reuse, 0x9, P3 ;  /* 0x000000090a00780c */ /* 0x040fe20001f84270 */
[C-C-:B------:R-:W-:Y:S02]  /*9260*/  IMAD.X R57, R5.reuse, 0x1, R127.reuse, P5 ;  /* 0x0000000105397824 */ /* 0x140fe400028e067f */
[----:B------:R-:W-:Y:S01]  /*9270*/  IMAD.X R15, R5, 0x1, R127, P1 ;  /* 0x00000001050f7824 */ /* 0x000fe200008e067f */
[----:B------:R-:W-:-:S05]  /*9280*/  ISETP.GT.AND P1, PT, R10, 0x8, P2 ;  /* 0x000000080a00780c */ /* 0x000fca0001724270 */
[----:B------:R1:W-:Y:S01]  /*9290*/  @P0 STG.E.U16 desc[UR44][R14.64], R60 ;  /* 0x0000003c0e000986 */ /* 0x0003e2000c10152c */
[----:B0-----:R-:W-:-:S03]  /*92a0*/  IADD3 R20, P0, R12, R131, RZ ;  /* 0x000000830c147210 */ /* 0x001fc60007f1e0ff */
[----:B------:R0:W-:Y:S01]  /*92b0*/  @P4 STG.E.U16 desc[UR44][R56.64], R61 ;  /* 0x0000003d38004986 */ /* 0x0001e2000c10152c */
[C---:B------:R-:W-:Y:S01]  /*92c0*/  ISETP.GT.AND P4, PT, R10.reuse, 0x10, P3 ;  /* 0x000000100a00780c */ /* 0x040fe20001f84270 */
[----:B------:R-:W-:Y:S01]  /*92d0*/  IMAD.X R21, R13, 0x1, R127, P0 ;  /* 0x000000010d157824 */ /* 0x000fe200000e067f */
[----:B------:R-:W-:-:S04]  /*92e0*/  ISETP.GT.AND P0, PT, R10, 0x9, P2 ;  /* 0x000000090a00780c */ /* 0x000fc80001704270 */
[----:B------:R2:W-:Y:S01]  /*92f0*/  @P1 STG.E.U16 desc[UR44][R20.64], R62 ;  /* 0x0000003e14001986 */ /* 0x0005e2000c10152c */
[----:B-1----:R-:W-:Y:S02]  /*9300*/  IADD3 R14, P1, R12, R133, RZ ;  /* 0x000000850c0e7210 */ /* 0x002fe40007f3e0ff */
[----:B0-----:R-:W-:-:S03]  /*9310*/  IADD3 R56, P5, R4, R135, RZ ;  /* 0x0000008704387210 */ /* 0x001fc60007fbe0ff */
[--C-:B------:R-:W-:Y:S01]  /*9320*/  IMAD.X R15, R13, 0x1, R127.reuse, P1 ;  /* 0x000000010d0f7824 */ /* 0x100fe200008e067f */
[----:B------:R-:W-:Y:S01]  /*9330*/  ISETP.GT.AND P1, PT, R10, 0x11, P3 ;  /* 0x000000110a00780c */ /* 0x000fe20001f24270 */
[----:B------:R-:W-:-:S03]  /*9340*/  IMAD.X R57, R5, 0x1, R127, P5 ;  /* 0x0000000105397824 */ /* 0x000fc600028e067f */
[----:B------:R0:W-:Y:S01]  /*9350*/  @P0 STG.E.U16 desc[UR44][R14.64], R63 ;  /* 0x0000003f0e000986 */ /* 0x0001e2000c10152c */
[----:B--2---:R-:W-:-:S03]  /*9360*/  IADD3 R20, P0, R4, R137, RZ ;  /* 0x0000008904147210 */ /* 0x004fc60007f1e0ff */
[----:B------:R1:W-:Y:S01]  /*9370*/  @P4 STG.E.U16 desc[UR44][R56.64], R64 ;  /* 0x0000004038004986 */ /* 0x0003e2000c10152c */
[C---:B------:R-:W-:Y:S01]  /*9380*/  ISETP.GT.AND P4, PT, R10.reuse, 0x11, P2 ;  /* 0x000000110a00780c */ /* 0x040fe20001784270 */
[----:B------:R-:W-:Y:S01]  /*9390*/  IMAD.X R21, R5, 0x1, R127, P0 ;  /* 0x0000000105157824 */ /* 0x000fe200000e067f */
[----:B------:R-:W-:-:S04]  /*93a0*/  ISETP.GT.AND P0, PT, R10, 0x10, P2 ;  /* 0x000000100a00780c */ /* 0x000fc80001704270 */
[----:B------:R2:W-:Y:S01]  /*93b0*/  @P1 STG.E.U16 desc[UR44][R20.64], R65 ;  /* 0x0000004114001986 */ /* 0x0005e2000c10152c */
[C---:B0-----:R-:W-:Y:S02]  /*93c0*/  IADD3 R14, P1, R12.reuse, R135, RZ ;  /* 0x000000870c0e7210 */ /* 0x041fe40007f3e0ff */
[----:B-1----:R-:W-:-:S03]  /*93d0*/  IADD3 R56, P5, R12, R137, RZ ;  /* 0x000000890c387210 */ /* 0x002fc60007fbe0ff */
[C-C-:B------:R-:W-:Y:S01]  /*93e0*/  IMAD.X R15, R13.reuse, 0x1, R127.reuse, P1 ;  /* 0x000000010d0f7824 */ /* 0x140fe200008e067f */
[----:B------:R-:W-:Y:S01]  /*93f0*/  ISETP.GT.AND P1, PT, R10, 0x18, P3 ;  /* 0x000000180a00780c */ /* 0x000fe20001f24270 */
[----:B------:R-:W-:-:S03]  /*9400*/  IMAD.X R57, R13, 0x1, R127, P5 ;  /* 0x000000010d397824 */ /* 0x000fc600028e067f */
[----:B------:R0:W-:Y:S01]  /*9410*/  @P0 STG.E.U16 desc[UR44][R14.64], R66 ;  /* 0x000000420e000986 */ /* 0x0001e2000c10152c */
[----:B--2---:R-:W-:-:S03]  /*9420*/  IADD3 R20, P0, R4, R139, RZ ;  /* 0x0000008b04147210 */ /* 0x004fc60007f1e0ff */
[----:B------:R1:W-:Y:S02]  /*9430*/  @P4 STG.E.U16 desc[UR44][R56.64], R67 ;  /* 0x0000004338004986 */ /* 0x0003e4000c10152c */
[----:B------:R-:W-:Y:S01]  /*9440*/  IMAD.X R21, R5, 0x1, R127, P0 ;  /* 0x0000000105157824 */ /* 0x000fe200000e067f */
[----:B------:R-:W-:-:S04]  /*9450*/  ISETP.GT.AND P0, PT, R10, 0x19, P3 ;  /* 0x000000190a00780c */ /* 0x000fc80001f04270 */
[----:B------:R2:W-:Y:S01]  /*9460*/  @P1 STG.E.U16 desc[UR44][R20.64], R68 ;  /* 0x0000004414001986 */ /* 0x0005e2000c10152c */
[----:B0-----:R-:W-:Y:S02]  /*9470*/  IADD3 R14, P4, R4, R141, RZ ;  /* 0x0000008d040e7210 */ /* 0x001fe40007f9e0ff */
[----:B------:R-:W-:Y:S02]  /*9480*/  ISETP.GT.AND P1, PT, R10, 0x18, P2 ;  /* 0x000000180a00780c */ /* 0x000fe40001724270 */
[----:B-1----:R-:W-:Y:S01]  /*9490*/  IADD3 R56, P5, R12, R139, RZ ;  /* 0x0000008b0c387210 */ /* 0x002fe20007fbe0ff */
[----:B------:R-:W-:Y:S01]  /*94a0*/  IMAD.X R15, R5, 0x1, R127, P4 ;  /* 0x00000001050f7824 */ /* 0x000fe200020e067f */
[----:B------:R-:W-:-:S03]  /*94b0*/  ISETP.GT.AND P4, PT, R10, 0x19, P2 ;  /* 0x000000190a00780c */ /* 0x000fc60001784270 */
[----:B------:R-:W-:Y:S01]  /*94c0*/  IMAD.X R57, R13, 0x1, R127, P5 ;  /* 0x000000010d397824 */ /* 0x000fe200028e067f */
[----:B------:R0:W-:Y:S01]  /*94d0*/  @P0 STG.E.U16 desc[UR44][R14.64], R69 ;  /* 0x000000450e000986 */ /* 0x0001e2000c10152c */
[----:B--2---:R-:W-:-:S04]  /*94e0*/  IADD3 R20, P0, R12, R141, RZ ;  /* 0x0000008d0c147210 */ /* 0x004fc80007f1e0ff */
[----:B------:R1:W-:Y:S01]  /*94f0*/  @P1 STG.E.U16 desc[UR44][R56.64], R70 ;  /* 0x0000004638001986 */ /* 0x0003e2000c10152c */
[----:B------:R-:W-:Y:S01]  /*9500*/  IMAD.X R21, R13, 0x1, R127, P0 ;  /* 0x000000010d157824 */ /* 0x000fe200000e067f */
[----:B------:R-:W-:-:S04]  /*9510*/  ISETP.GT.AND P0, PT, R10, 0x20, P3 ;  /* 0x000000200a00780c */ /* 0x000fc80001f04270 */
[----:B------:R2:W-:Y:S01]  /*9520*/  @P4 STG.E.U16 desc[UR44][R20.64], R71 ;  /* 0x0000004714004986 */ /* 0x0005e2000c10152c */
[----:B0-----:R-:W-:Y:S02]  /*9530*/  IADD3 R14, P1, R4, R143, RZ ;  /* 0x0000008f040e7210 */ /* 0x001fe40007f3e0ff */
[----:B------:R-:W-:-:S03]  /*9540*/  ISETP.GT.AND P4, PT, R10, 0x21, P3 ;  /* 0x000000210a00780c */ /* 0x000fc60001f84270 */
[C-C-:B------:R-:W-:Y:S01]  /*9550*/  IMAD.X R15, R5.reuse, 0x1, R127.reuse, P1 ;  /* 0x00000001050f7824 */ /* 0x140fe200008e067f */
[----:B------:R-:W-:Y:S02]  /*9560*/  ISETP.GT.AND P1, PT, R10, 0x20, P2 ;  /* 0x000000200a00780c */ /* 0x000fe40001724270 */
[----:B-1----:R-:W-:Y:S02]  /*9570*/  IADD3 R56, P5, R4, R145, RZ ;  /* 0x0000009104387210 */ /* 0x002fe40007fbe0ff */
[----:B------:R0:W-:Y:S01]  /*9580*/  @P0 STG.E.U16 desc[UR44][R14.64], R72 ;  /* 0x000000480e000986 */ /* 0x0001e2000c10152c */
[----:B--2---:R-:W-:Y:S02]  /*9590*/  IADD3 R20, P0, R12, R143, RZ ;  /* 0x0000008f0c147210 */ /* 0x004fe40007f1e0ff */
[----:B------:R-:W-:-:S03]  /*95a0*/  IMAD.X R57, R5, 0x1, R127, P5 ;  /* 0x0000000105397824 */ /* 0x000fc600028e067f */
[----:B------:R-:W-:Y:S01]  /*95b0*/  IMAD.X R21, R13, 0x1, R127, P0 ;  /* 0x000000010d157824 */ /* 0x000fe200000e067f */
[C---:B------:R-:W-:Y:S01]  /*95c0*/  ISETP.GT.AND P0, PT, R10.reuse, 0x21, P2 ;  /* 0x000000210a00780c */ /* 0x040fe20001704270 */
[----:B------:R1:W-:Y:S01]  /*95d0*/  @P4 STG.E.U16 desc[UR44][R56.64], R73 ;  /* 0x0000004938004986 */ /* 0x0003e2000c10152c */
[----:B------:R-:W-:-:S03]  /*95e0*/  ISETP.GT.AND P4, PT, R10, 0x28, P3 ;  /* 0x000000280a00780c */ /* 0x000fc60001f84270 */
[----:B------:R2:W-:Y:S01]  /*95f0*/  @P1 STG.E.U16 desc[UR44][R20.64], R74 ;  /* 0x0000004a14001986 */ /* 0x0005e2000c10152c */
[----:B0-----:R-:W-:-:S05]  /*9600*/  IADD3 R14, P1, R12, R145, RZ ;  /* 0x000000910c0e7210 */ /* 0x001fca0007f3e0ff */
[--C-:B------:R-:W-:Y:S01]  /*9610*/  IMAD.X R15, R13, 0x1, R127.reuse, P1 ;  /* 0x000000010d0f7824 */ /* 0x100fe200008e067f */
[----:B------:R-:W-:Y:S02]  /*9620*/  ISETP.GT.AND P1, PT, R10, 0x29, P3 ;  /* 0x000000290a00780c */ /* 0x000fe40001f24270 */
[C---:B-1----:R-:W-:Y:S02]  /*9630*/  IADD3 R56, P5, R4.reuse, R147, RZ ;  /* 0x0000009304387210 */ /* 0x042fe40007fbe0ff */
        /* <DEDUP_REMOVED lines=17> */
[----:B------:R-:W-:Y:S01]  /*9750*/  @P4 STG.E.U16 desc[UR44][R56.64], R79 ;  /* 0x0000004f38004986 */ /* 0x000fe2000c10152c */
[----:B------:R-:W-:-:S03]  /*9760*/  ISETP.GT.AND P4, PT, R10, 0x31, P3 ;  /* 0x000000310a00780c */ /* 0x000fc60001f84270 */
[----:B------:R1:W-:Y:S01]  /*9770*/  @P1 STG.E.U16 desc[UR44][R20.64], R80 ;  /* 0x0000005014001986 */ /* 0x0003e2000c10152c */
[----:B------:R-:W-:-:S05]  /*9780*/  IADD3 R58, P1, R4, R153, RZ ;  /* 0x00000099043a7210 */ /* 0x000fca0007f3e0ff */
[----:B------:R-:W-:Y:S01]  /*9790*/  IMAD.X R59, R5, 0x1, R127, P1 ;  /* 0x00000001053b7824 */ /* 0x000fe200008e067f */
[----:B0-----:R-:W-:-:S04]  /*97a0*/  IADD3 R14, P1, R12, R151, RZ ;  /* 0x000000970c0e7210 */ /* 0x001fc80007f3e0ff */
[----:B------:R-:W-:Y:S01]  /*97b0*/  @P4 STG.E.U16 desc[UR44][R58.64], R81 ;  /* 0x000000513a004986 */ /* 0x000fe2000c10152c */
[----:B------:R-:W-:Y:S01]  /*97c0*/  ISETP.GT.AND P4, PT, R10, 0x31, P2 ;  /* 0x000000310a00780c */ /* 0x000fe20001784270 */
[--C-:B------:R-:W-:Y:S01]  /*97d0*/  IMAD.X R15, R13, 0x1, R127.reuse, P1 ;  /* 0x000000010d0f7824 */ /* 0x100fe200008e067f */
[----:B-1----:R-:W-:Y:S02]  /*97e0*/  IADD3 R20, P5, R12, R153, RZ ;  /* 0x000000990c147210 */ /* 0x002fe40007fbe0ff */
[----:B------:R-:W-:Y:S02]  /*97f0*/  ISETP.GT.AND P1, PT, R3, 0x100, PT ;  /* 0x000001000300780c */ /* 0x000fe40003f24270 */
[----:B------:R0:W-:Y:S01]  /*9800*/  @P0 STG.E.U16 desc[UR44][R14.64], R82 ;  /* 0x000000520e000986 */ /* 0x0001e2000c10152c */
[----:B------:R-:W-:Y:S01]  /*9810*/  IMAD.X R21, R13, 0x1, R127, P5 ;  /* 0x000000010d157824 */ /* 0x000fe200028e067f */
[----:B------:R-:W-:Y:S02]  /*9820*/  ISETP.GT.AND P0, PT, R3, 0x108, PT ;  /* 0x000001080300780c */ /* 0x000fe40003f04270 */
[----:B------:R-:W-:-:S03]  /*9830*/  F2FP.BF16.F32.PACK_AB R3, RZ, R24 ;  /* 0x00000018ff03723e */ /* 0x000fc600000010ff */
[----:B------:R1:W-:Y:S01]  /*9840*/  @P4 STG.E.U16 desc[UR44][R20.64], R83 ;  /* 0x0000005314004986 */ /* 0x0003e2000c10152c */
[C---:B------:R-:W-:Y:S02]  /*9850*/  ISETP.GT.AND P4, PT, R10.reuse, 0x38, P3 ;  /* 0x000000380a00780c */ /* 0x040fe40001f84270 */
[----:B------:R-:W-:Y:S02]  /*9860*/  ISETP.GT.AND P3, PT, R10, 0x39, P3 ;  /* 0x000000390a00780c */ /* 0x000fe40001f64270 */
[----:B0-----:R-:W-:-:S05]  /*9870*/  IADD3 R14, P5, R4, R155, RZ ;  /* 0x0000009b040e7210 */ /* 0x001fca0007fbe0ff */
[----:B------:R-:W-:Y:S01]  /*9880*/  IMAD.X R15, R5, 0x1, R127, P5 ;  /* 0x00000001050f7824 */ /* 0x000fe200028e067f */
[C---:B------:R-:W-:Y:S02]  /*9890*/  ISETP.GT.AND P5, PT, R10.reuse, 0x38, P2 ;  /* 0x000000380a00780c */ /* 0x040fe400017a4270 */
[----:B------:R-:W-:Y:S02]  /*98a0*/  ISETP.GT.AND P2, PT, R10, 0x39, P2 ;  /* 0x000000390a00780c */ /* 0x000fe40001744270 */
[----:B------:R0:W-:Y:S01]  /*98b0*/  @P4 STG.E.U16 desc[UR44][R14.64], R84 ;  /* 0x000000540e004986 */ /* 0x0001e2000c10152c */
[----:B------:R-:W-:-:S05]  /*98c0*/  IADD3 R4, P4, R11, R4, RZ ;  /* 0x000000040b047210 */ /* 0x000fca0007f9e0ff */
[----:B------:R-:W-:Y:S01]  /*98d0*/  IMAD.X R5, R5, 0x1, R127, P4 ;  /* 0x0000000105057824 */ /* 0x000fe200020e067f */
[----:B-1----:R-:W-:-:S04]  /*98e0*/  IADD3 R20, P4, R12, R155, RZ ;  /* 0x0000009b0c147210 */ /* 0x002fc80007f9e0ff */
[----:B------:R1:W-:Y:S01]  /*98f0*/  @P3 STG.E.U16 desc[UR44][R4.64], R85 ;  /* 0x0000005504003986 */ /* 0x0003e2000c10152c */
[--C-:B------:R-:W-:Y:S01]  /*9900*/  IMAD.X R21, R13, 0x1, R127.reuse, P4 ;  /* 0x000000010d157824 */ /* 0x100fe200020e067f */
[----:B------:R-:W-:Y:S02]  /*9910*/  IADD3 R12, P4, R11, R12, RZ ;  /* 0x0000000c0b0c7210 */ /* 0x000fe40007f9e0ff */
[----:B------:R-:W-:Y:S02]  /*9920*/  ISETP.GT.AND P3, PT, R10, 0x1, P1 ;  /* 0x000000010a00780c */ /* 0x000fe40000f64270 */
[----:B------:R-:W-:Y:S01]  /*9930*/  @P5 STG.E.U16 desc[UR44][R20.64], R86 ;  /* 0x0000005614005986 */ /* 0x000fe2000c10152c */
[----:B------:R-:W-:Y:S01]  /*9940*/  IMAD.X R13, R13, 0x1, R127, P4 ;  /* 0x000000010d0d7824 */ /* 0x000fe200020e067f */
[C---:B0-----:R-:W-:Y:S02]  /*9950*/  IADD3 R14, P5, R6.reuse, R125, RZ ;  /* 0x0000007d060e7210 */ /* 0x041fe40007fbe0ff */
[----:B------:R-:W-:-:S02]  /*9960*/  IADD3 R24, P4, R6, R129, RZ ;  /* 0x0000008106187210 */ /* 0x000fc40007f9e0ff */
[----:B------:R0:W-:Y:S01]  /*9970*/  @P2 STG.E.U16 desc[UR44][R12.64], R87 ;  /* 0x000000570c002986 */ /* 0x0001e2000c10152c */
[C---:B------:R-:W-:Y:S01]  /*9980*/  ISETP.GT.AND P2, PT, R10.reuse, RZ, P1 ;  /* 0x000000ff0a00720c */ /* 0x040fe20000f44270 */
[C-C-:B------:R-:W-:Y:S01]  /*9990*/  IMAD.X R15, R7.reuse, 0x1, R127.reuse, P5 ;  /* 0x00000001070f7824 */ /* 0x140fe200028e067f */
[----:B------:R-:W-:Y:S02]  /*99a0*/  ISETP.GT.AND P5, PT, R10, RZ, P0 ;  /* 0x000000ff0a00720c */ /* 0x000fe400007a4270 */
[----:B-1----:R-:W-:Y:S01]  /*99b0*/  F2FP.BF16.F32.PACK_AB R5, RZ, R25 ;  /* 0x00000019ff05723e */ /* 0x002fe200000010ff */
[----:B------:R-:W-:Y:S01]  /*99c0*/  IMAD.X R25, R7, 0x1, R127, P4 ;  /* 0x0000000107197824 */ /* 0x000fe200020e067f */
[----:B------:R-:W-:Y:S02]  /*99d0*/  IADD3 R4, P4, R8, R125, RZ ;  /* 0x0000007d08047210 */ /* 0x000fe40007f9e0ff */
[----:B0-----:R-:W-:-:S03]  /*99e0*/  PRMT R13, R5, 0x7610, R13 ;  /* 0x00007610050d7816 */ /* 0x001fc6000000000d */
[--C-:B------:R-:W-:Y:S02]  /*99f0*/  IMAD.X R5, R9, 0x1, R127.reuse, P4 ;  /* 0x0000000109057824 */ /* 0x100fe400020e067f */
[----:B------:R-:W-:Y:S01]  /*9a00*/  @P2 STG.E.U16 desc[UR44][R14.64], R3 ;  /* 0x000000030e002986 */ /* 0x000fe2000c10152c */
[----:B------:R-:W-:Y:S02]  /*9a10*/  IADD3 R20, P4, R6, R131, RZ ;  /* 0x0000008306147210 */ /* 0x000fe40007f9e0ff */
[C---:B------:R-:W-:Y:S01]  /*9a20*/  ISETP.GT.AND P2, PT, R10.reuse, 0x1, P0 ;  /* 0x000000010a00780c */ /* 0x040fe20000744270 */
[----:B------:R0:W-:Y:S01]  /*9a30*/  @P3 STG.E.U16 desc[UR44][R24.64], R13 ;  /* 0x0000000d18003986 */ /* 0x0001e2000c10152c */
[----:B------:R-:W-:Y:S01]  /*9a40*/  ISETP.GT.AND P3, PT, R10, 0x8, P1 ;  /* 0x000000080a00780c */ /* 0x000fe20000f64270 */
[----:B------:R-:W-:Y:S02]  /*9a50*/  IMAD.X R21, R7, 0x1, R127, P4 ;  /* 0x0000000107157824 */ /* 0x000fe400020e067f */
[----:B------:R1:W-:Y:S01]  /*9a60*/  @P5 STG.E.U16 desc[UR44][R4.64], R26 ;  /* 0x0000001a04005986 */ /* 0x0003e2000c10152c */
[----:B------:R-:W-:-:S05]  /*9a70*/  IADD3 R12, P5, R8, R129, RZ ;  /* 0x00000081080c7210 */ /* 0x000fca0007fbe0ff */
[--C-:B0-----:R-:W-:Y:S01]  /*9a80*/  IMAD.X R13, R9, 0x1, R127.reuse, P5 ;  /* 0x00000001090d7824 */ /* 0x101fe200028e067f */
[----:B------:R-:W-:Y:S02]  /*9a90*/  ISETP.GT.AND P5, PT, R10, 0x9, P1 ;  /* 0x000000090a00780c */ /* 0x000fe40000fa4270 */
[-C--:B-1----:R-:W-:Y:S02]  /*9aa0*/  IADD3 R4, P4, R6, R133.reuse, RZ ;  /* 0x0000008506047210 */ /* 0x082fe40007f9e0ff */
[----:B------:R-:W-:Y:S01]  /*9ab0*/  @P2 STG.E.U16 desc[UR44][R12.64], R27 ;  /* 0x0000001b0c002986 */ /* 0x000fe2000c10152c */
[----:B------:R-:W-:Y:S02]  /*9ac0*/  ISETP.GT.AND P2, PT, R10, 0x8, P0 ;  /* 0x000000080a00780c */ /* 0x000fe40000744270 */
[----:B------:R-:W-:Y:S01]  /*9ad0*/  IMAD.X R5, R7, 0x1, R127, P4 ;  /* 0x0000000107057824 */ /* 0x000fe200020e067f */
[----:B------:R-:W-:Y:S01]  /*9ae0*/  @P3 STG.E.U16 desc[UR44][R20.64], R28 ;  /* 0x0000001c14003986 */ /* 0x000fe2000c10152c */
[----:B------:R-:W-:-:S02]  /*9af0*/  IADD3 R24, P4, R8, R133, RZ ;  /* 0x0000008508187210 */ /* 0x000fc40007f9e0ff */
[----:B------:R-:W-:Y:S02]  /*9b00*/  ISETP.GT.AND P3, PT, R10, 0x9, P0 ;  /* 0x000000090a00780c */ /* 0x000fe40000764270 */
[----:B------:R0:W-:Y:S01]  /*9b10*/  @P5 STG.E.U16 desc[UR44][R4.64], R29 ;  /* 0x0000001d04005986 */ /* 0x0001e2000c10152c */
[----:B------:R-:W-:Y:S01]  /*9b20*/  IADD3 R14, P5, R8, R131, RZ ;  /* 0x00000083080e7210 */ /* 0x000fe20007fbe0ff */
[----:B------:R-:W-:-:S04]  /*9b30*/  IMAD.X R25, R9, 0x1, R127, P4 ;  /* 0x0000000109197824 */ /* 0x000fc800020e067f */
[----:B------:R-:W-:Y:S01]  /*9b40*/  IMAD.X R15, R9, 0x1, R127, P5 ;  /* 0x00000001090f7824 */ /* 0x000fe200028e067f */
[----:B------:R-:W-:-:S04]  /*9b50*/  ISETP.GT.AND P5, PT, R10, 0x10, P1 ;  /* 0x000000100a00780c */ /* 0x000fc80000fa4270 */
[----:B------:R-:W-:Y:S01]  /*9b60*/  @P2 STG.E.U16 desc[UR44][R14.64], R30 ;  /* 0x0000001e0e002986 */ /* 0x000fe2000c10152c */
[----:B0-----:R-:W-:Y:S02]  /*9b70*/  IADD3 R4, P4, R6, R135, RZ ;  /* 0x0000008706047210 */ /* 0x001fe40007f9e0ff */
[C---:B------:R-:W-:Y:S01]  /*9b80*/  ISETP.GT.AND P2, PT, R10.reuse, 0x10, P0 ;  /* 0x000000100a00780c */ /* 0x040fe20000744270 */
[----:B------:R-:W-:Y:S01]  /*9b90*/  @P3 STG.E.U16 desc[UR44][R24.64], R31 ;  /* 0x0000001f18003986 */ /* 0x000fe2000c10152c */
[----:B------:R-:W-:Y:S01]  /*9ba0*/  ISETP.GT.AND P3, PT, R10, 0x11, P1 ;  /* 0x000000110a00780c */ /* 0x000fe20000f64270 */
[----:B------:R-:W-:Y:S01]  /*9bb0*/  IMAD.X R5, R7, 0x1, R127, P4 ;  /* 0x0000000107057824 */ /* 0x000fe200020e067f */
[----:B------:R-:W-:-:S04]  /*9bc0*/  IADD3 R12, P4, R6, R137, RZ ;  /* 0x00000089060c7210 */ /* 0x000fc80007f9e0ff */
[----:B------:R0:W-:Y:S01]  /*9bd0*/  @P5 STG.E.U16 desc[UR44][R4.64], R32 ;  /* 0x0000002004005986 */ /* 0x0001e2000c10152c */
[----:B------:R-:W-:Y:S01]  /*9be0*/  IADD3 R20, P5, R8, R135, RZ ;  /* 0x0000008708147210 */ /* 0x000fe20007fbe0ff */
[----:B------:R-:W-:Y:S01]  /*9bf0*/  IMAD.X R13, R7, 0x1, R127, P4 ;  /* 0x00000001070d7824 */ /* 0x000fe200020e067f */
[----:B------:R-:W-:-:S03]  /*9c00*/  ISETP.GT.AND P4, PT, R10, 0x11, P0 ;  /* 0x000000110a00780c */ /* 0x000fc60000784270 */
[----:B------:R-:W-:Y:S01]  /*9c10*/  IMAD.X R21, R9, 0x1, R127, P5 ;  /* 0x0000000109157824 */ /* 0x000fe200028e067f */
[----:B------:R-:W-:Y:S01]  /*9c20*/  @P3 STG.E.U16 desc[UR44][R12.64], R33 ;  /* 0x000000210c003986 */ /* 0x000fe2000c10152c */
[----:B------:R-:W-:-:S03]  /*9c30*/  ISETP.GT.AND P3, PT, R10, 0x19, P1 ;  /* 0x000000190a00780c */ /* 0x000fc60000f64270 */
[----:B------:R-:W-:Y:S01]  /*9c40*/  @P2 STG.E.U16 desc[UR44][R20.64], R34 ;  /* 0x0000002214002986 */ /* 0x000fe2000c10152c */
[----:B0-----:R-:W-:Y:S02]  /*9c50*/  IADD3 R4, P5, R8, R137, RZ ;  /* 0x0000008908047210 */ /* 0x001fe40007fbe0ff */
[----:B------:R-:W-:-:S03]  /*9c60*/  ISETP.GT.AND P2, PT, R10, 0x18, P1 ;  /* 0x000000180a00780c */ /* 0x000fc60000f44270 */
        /* <DEDUP_REMOVED lines=16> */
[----:B------:R-:W-:-:S04]  /*9d70*/  IMAD.X R21, R7, 0x1, R127, P4 ;  /* 0x0000000107157824 */ /* 0x000fc800020e067f */
[----:B------:R-:W-:Y:S01]  /*9d80*/  IMAD.X R13, R9, 0x1, R127, P5 ;  /* 0x00000001090d7824 */ /* 0x000fe200028e067f */
[----:B------:R-:W-:-:S04]  /*9d90*/  ISETP.GT.AND P5, PT, R10, 0x21, P1 ;  /* 0x000000210a00780c */ /* 0x000fc80000fa4270 */
[----:B------:R-:W-:Y:S01]  /*9da0*/  @P2 STG.E.U16 desc[UR44][R12.64], R39 ;  /* 0x000000270c002986 */ /* 0x000fe2000c10152c */
[-C--:B0-----:R-:W-:Y:S02]  /*9db0*/  IADD3 R4, P4, R6, R145.reuse, RZ ;  /* 0x0000009106047210 */ /* 0x081fe40007f9e0ff */
[C---:B------:R-:W-:Y:S01]  /*9dc0*/  ISETP.GT.AND P2, PT, R10.reuse, 0x20, P0 ;  /* 0x000000200a00780c */ /* 0x040fe20000744270 */
[----:B------:R-:W-:Y:S01]  /*9dd0*/  @P3 STG.E.U16 desc[UR44][R20.64], R40 ;  /* 0x0000002814003986 */ /* 0x000fe2000c10152c */
[----:B------:R-:W-:Y:S01]  /*9de0*/  ISETP.GT.AND P3, PT, R10, 0x21, P0 ;  /* 0x000000210a00780c */ /* 0x000fe20000764270 */
        /* <DEDUP_REMOVED lines=35> */
[C---:B------:R-:W-:Y:S02]  /*a020*/  ISETP.GT.AND P3, PT, R10.reuse, 0x38, P1 ;  /* 0x000000380a00780c */ /* 0x040fe40000f64270 */
[----:B------:R-:W-:Y:S01]  /*a030*/  ISETP.GT.AND P1, PT, R10, 0x39, P1 ;  /* 0x000000390a00780c */ /* 0x000fe20000f24270 */
[----:B------:R-:W-:Y:S01]  /*a040*/  IMAD.X R5, R9, 0x1, R127, P4 ;  /* 0x0000000109057824 */ /* 0x000fe200020e067f */
[----:B------:R-:W-:-:S04]  /*a050*/  IADD3 R12, P4, R8, R153, RZ ;  /* 0x00000099080c7210 */ /* 0x000fc80007f9e0ff */
[----:B------:R0:W-:Y:S01]  /*a060*/  @P5 STG.E.U16 desc[UR44][R4.64], R50 ;  /* 0x0000003204005986 */ /* 0x0001e2000c10152c */
[----:B------:R-:W-:Y:S01]  /*a070*/  IADD3 R20, P5, R6, R155, RZ ;  /* 0x0000009b06147210 */ /* 0x000fe20007fbe0ff */
[--C-:B------:R-:W-:Y:S01]  /*a080*/  IMAD.X R13, R9, 0x1, R127.reuse, P4 ;  /* 0x00000001090d7824 */ /* 0x100fe200020e067f */
[C---:B------:R-:W-:Y:S02]  /*a090*/  ISETP.GT.AND P4, PT, R10.reuse, 0x38, P0 ;  /* 0x000000380a00780c */ /* 0x040fe40000784270 */
[----:B------:R-:W-:Y:S01]  /*a0a0*/  ISETP.GT.AND P0, PT, R10, 0x39, P0 ;  /* 0x000000390a00780c */ /* 0x000fe20000704270 */
[----:B------:R-:W-:Y:S01]  /*a0b0*/  IMAD.X R21, R7, 0x1, R127, P5 ;  /* 0x0000000107157824 */ /* 0x000fe200028e067f */
[----:B------:R1:W-:Y:S01]  /*a0c0*/  @P2 STG.E.U16 desc[UR44][R12.64], R51 ;  /* 0x000000330c002986 */ /* 0x0003e2000c10152c */
[----:B------:R-:W-:-:S03]  /*a0d0*/  IADD3 R10, P5, R11, R8, RZ ;  /* 0x000000080b0a7210 */ /* 0x000fc60007fbe0ff */
[----:B------:R1:W-:Y:S01]  /*a0e0*/  @P3 STG.E.U16 desc[UR44][R20.64], R52 ;  /* 0x0000003414003986 */ /* 0x0003e2000c10152c */
[----:B0-----:R-:W-:Y:S01]  /*a0f0*/  IADD3 R4, P2, R11, R6, RZ ;  /* 0x000000060b047210 */ /* 0x001fe20007f5e0ff */
[----:B------:R-:W-:Y:S01]  /*a100*/  IMAD.X R11, R9, 0x1, R127, P5 ;  /* 0x00000001090b7824 */ /* 0x000fe200028e067f */
[----:B------:R-:W-:-:S03]  /*a110*/  IADD3 R6, P3, R8, R155, RZ ;  /* 0x0000009b08067210 */ /* 0x000fc60007f7e0ff */
[--C-:B------:R-:W-:Y:S02]  /*a120*/  IMAD.X R5, R7, 0x1, R127.reuse, P2 ;  /* 0x0000000107057824 */ /* 0x100fe400010e067f */
[----:B------:R-:W-:-:S03]  /*a130*/  IMAD.X R7, R9, 0x1, R127, P3 ;  /* 0x0000000109077824 */ /* 0x000fc600018e067f */
[----:B------:R1:W-:Y:S04]  /*a140*/  @P1 STG.E.U16 desc[UR44][R4.64], R53 ;  /* 0x0000003504001986 */ /* 0x0003e8000c10152c */
[----:B------:R1:W-:Y:S04]  /*a150*/  @P4 STG.E.U16 desc[UR44][R6.64], R54 ;  /* 0x0000003606004986 */ /* 0x0003e8000c10152c */
[----:B------:R1:W-:Y:S02]  /*a160*/  @P0 STG.E.U16 desc[UR44][R10.64], R55 ;  /* 0x000000370a000986 */ /* 0x0003e4000c10152c */
.L_x_216:
[----:B------:R-:W-:Y:S05]  /*a170*/  BSYNC B0 ;  /* 0x0000000000007941 */ /* 0x000fea0003800000 */
.L_x_28:
[----:B------:R-:W-:Y:S01]  /*a180*/  IADD3 R16, P0, R16, UR38, RZ ;  /* 0x0000002610107c10 */ /* 0x000fe2000ff1e0ff */
[----:B------:R-:W-:Y:S01]  /*a190*/  ULDC.64 UR4, c[0x0][0x650] ;  /* 0x0001940000047ab9 */ /* 0x000fe20000000a00 */
[----:B0-----:R-:W-:Y:S01]  /*a1a0*/  PRMT R3, RZ, 0x7610, R3 ;  /* 0x00007610ff037816 */ /* 0x001fe20000000003 */
[----:B------:R-:W-:Y:S01]  /*a1b0*/  IMAD.MOV.U32 R120, RZ, RZ, -0x1 ;  /* 0xffffffffff787424 */ /* 0x000fe200078e00ff */
[----:B------:R-:W-:Y:S01]  /*a1c0*/  IADD3.X R17, R17, UR40, RZ, P0, !PT ;  /* 0x0000002811117c10 */ /* 0x000fe200087fe4ff */
[----:B------:R-:W-:Y:S01]  /*a1d0*/  IMAD.MOV.U32 R19, RZ, RZ, -0x1 ;  /* 0xffffffffff137424 */ /* 0x000fe200078e00ff */
[----:B------:R-:W-:-:S04]  /*a1e0*/  ISETP.GE.U32.AND P0, PT, R16, UR4, PT ;  /* 0x0000000410007c0c */ /* 0x000fc8000bf06070 */
[----:B------:R-:W-:-:S13]  /*a1f0*/  ISETP.GE.U32.AND.EX P0, PT, R17, UR5, PT, P0 ;  /* 0x0000000511007c0c */ /* 0x000fda000bf06100 */
[----:B------:R-:W-:Y:S05]  /*a200*/  @P0 BRA `(.L_x_217) ;  /* 0x0000000400640947 */ /* 0x000fea0003800000 */
[----:B-1--4-:R-:W0:Y:S01]  /*a210*/  S2R R12, SR_CTAID.X ;  /* 0x00000000000c7919 */ /* 0x012e220000002500 */
[----:B------:R-:W1:Y:S01]  /*a220*/  LDC.64 R10, c[0x0][0x628] ;  /* 0x00018a00ff0a7b82 */ /* 0x000e620000000a00 */
[----:B------:R-:W-:Y:S01]  /*a230*/  ULDC UR4, c[0x0][0x150] ;  /* 0x0000540000047ab9 */ /* 0x000fe20000000800 */
[----:B--2---:R-:W-:Y:S01]  /*a240*/  IMAD.MOV.U32 R8, RZ, RZ, R16 ;  /* 0x000000ffff087224 */ /* 0x004fe200078e0010 */
[----:B------:R-:W2:Y:S01]  /*a250*/  S2R R24, SR_CTAID.Y ;  /* 0x0000000000187919 */ /* 0x000ea20000002600 */
[----:B------:R-:W-:-:S04]  /*a260*/  IMAD.MOV.U32 R9, RZ, RZ, R17 ;  /* 0x000000ffff097224 */ /* 0x000fc800078e0011 */
[----:B------:R-:W4:Y:S08]  /*a270*/  LDC R21, c[0x0][0x144] ;  /* 0x00005100ff157b82 */ /* 0x000f300000000800 */
[----:B------:R-:W2:Y:S08]  /*a280*/  LDC R0, c[0x0][0x630] ;  /* 0x00018c00ff007b82 */ /* 0x000eb00000000800 */
[----:B------:R-:W2:Y:S01]  /*a290*/  LDC.64 R14, c[0x0][0x620] ;  /* 0x00018800ff0e7b82 */ /* 0x000ea20000000a00 */
[----:B-1----:R-:W-:-:S04]  /*a2a0*/  ISETP.NE.U32.AND P0, PT, R10, RZ, PT ;  /* 0x000000ff0a00720c */ /* 0x002fc80003f05070 */
[----:B------:R-:W-:Y:S02]  /*a2b0*/  ISETP.NE.AND.EX P0, PT, R11, RZ, PT, P0 ;  /* 0x000000ff0b00720c */ /* 0x000fe40003f05300 */
[----:B0-----:R-:W-:-:S05]  /*a2c0*/  I2FP.F32.U32 R3, R12 ;  /* 0x0000000c00037245 */ /* 0x001fca0000201000 */
[----:B------:R-:W-:-:S04]  /*a2d0*/  FMUL R3, R3, UR4 ;  /* 0x0000000403037c20 */ /* 0x000fc80008400000 */
[----:B------:R0:W1:Y:S02]  /*a2e0*/  F2I.U32.TRUNC.NTZ R20, R3 ;  /* 0x0000000300147305 */ /* 0x000064000020f000 */
[----:B----4-:R-:W-:Y:S05]  /*a2f0*/  @!P0 BRA `(.L_x_218) ;  /* 0x0000000000288947 */ /* 0x010fea0003800000 */
[----:B0-----:R-:W0:Y:S02]  /*a300*/  LDC R3, c[0x0][0x634] ;  /* 0x00018d00ff037b82 */ /* 0x001e240000000800 */
[----:B0-----:R-:W-:-:S05]  /*a310*/  IADD3 R3, P0, R16, R3, RZ ;  /* 0x0000000310037210 */ /* 0x001fca0007f1e0ff */
[----:B------:R-:W-:-:S04]  /*a320*/  IMAD.X R13, RZ, RZ, R17, P0 ;  /* 0x000000ffff0d7224 */ /* 0x000fc800000e0611 */
[----:B---3--:R-:W-:-:S04]  /*a330*/  IMAD.WIDE.U32 R4, R13, R10, RZ ;  /* 0x0000000a0d047225 */ /* 0x008fc800078e00ff */
[----:B------:R-:W-:-:S04]  /*a340*/  IMAD.WIDE.U32 R6, P0, R3, R11, R4 ;  /* 0x0000000b03067225 */ /* 0x000fc80007800004 */
[----:B------:R-:W-:-:S04]  /*a350*/  IMAD.WIDE.U32 R4, R3, R10, RZ ;  /* 0x0000000a03047225 */ /* 0x000fc800078e00ff */
[----:B------:R-:W-:Y:S01]  /*a360*/  IMAD.X R9, RZ, RZ, RZ, P0 ;  /* 0x000000ffff097224 */ /* 0x000fe200000e06ff */
[----:B------:R-:W-:Y:S01]  /*a370*/  IADD3 RZ, P0, R5, R6, RZ ;  /* 0x0000000605ff7210 */ /* 0x000fe20007f1e0ff */
[----:B------:R-:W-:-:S04]  /*a380*/  IMAD.MOV.U32 R8, RZ, RZ, R7 ;  /* 0x000000ffff087224 */ /* 0x000fc800078e0007 */
[----:B------:R-:W-:-:S08]  /*a390*/  IMAD.WIDE.U32.X R8, R13, R11, R8, P0 ;  /* 0x0000000b0d087225 */ /* 0x000fd000000e0408 */
.L_x_218:
[----:B------:R-:W4:Y:S01]  /*a3a0*/  LDC.64 R28, c[0x0][0x640] ;  /* 0x00019000ff1c7b82 */ /* 0x000f220000000a00 */
[-CC-:B--2---:R-:W-:Y:S01]  /*a3b0*/  SHF.R.U64 R19, R8, R0.reuse, R9.reuse ;  /* 0x0000000008137219 */ /* 0x184fe20000001209 */
[----:B-1----:R-:W-:Y:S01]  /*a3c0*/  IMAD.MOV R20, RZ, RZ, -R20 ;  /* 0x000000ffff147224 */ /* 0x002fe200078e0a14 */
[----:B------:R-:W-:Y:S01]  /*a3d0*/  SHF.R.U32.HI R0, RZ, R0, R9 ;  /* 0x00000000ff007219 */ /* 0x000fe20000011609 */
[----:B------:R-:W-:Y:S01]  /*a3e0*/  ULDC UR4, c[0x0][0x154] ;  /* 0x0000550000047ab9 */ /* 0x000fe20000000800 */
[----:B0-----:R-:W-:Y:S01]  /*a3f0*/  IADD3 R3, P0, RZ, -R19, RZ ;  /* 0x80000013ff037210 */ /* 0x001fe20007f1e0ff */
[----:B------:R-:W-:Y:S02]  /*a400*/  IMAD R21, R21, R20, R12 ;  /* 0x0000001415157224 */ /* 0x000fe400078e020c */
[----:B------:R-:W0:Y:S01]  /*a410*/  LDC R6, c[0x0][0x618] ;  /* 0x00018600ff067b82 */ /* 0x000e220000000800 */
[----:B------:R-:W-:Y:S02]  /*a420*/  IMAD.MOV.U32 R7, RZ, RZ, 0x1 ;  /* 0x00000001ff077424 */ /* 0x000fe400078e00ff */
[----:B---3--:R-:W-:-:S04]  /*a430*/  IMAD.X R5, RZ, RZ, ~R0, P0 ;  /* 0x000000ffff057224 */ /* 0x008fc800000e0e00 */
[-C--:B------:R-:W-:Y:S01]  /*a440*/  IMAD R0, R5, R14.reuse, RZ ;  /* 0x0000000e05007224 */ /* 0x080fe200078e02ff */
[----:B------:R-:W1:Y:S01]  /*a450*/  LDC R8, c[0x0][0x608] ;  /* 0x00018200ff087b82 */ /* 0x000e620000000800 */
[----:B------:R-:W-:-:S04]  /*a460*/  IMAD.WIDE.U32 R4, R3, R14, R16 ;  /* 0x0000000e03047225 */ /* 0x000fc800078e0010 */
[----:B------:R-:W-:Y:S01]  /*a470*/  IMAD R3, R3, R15, R0 ;  /* 0x0000000f03037224 */ /* 0x000fe200078e0200 */
[----:B------:R-:W-:Y:S02]  /*a480*/  I2FP.F32.U32 R0, R24 ;  /* 0x0000001800007245 */ /* 0x000fe40000201000 */
[----:B------:R-:W2:Y:S01]  /*a490*/  LDC R26, c[0x0][0x658] ;  /* 0x00019600ff1a7b82 */ /* 0x000ea20000000800 */
[----:B------:R-:W-:Y:S01]  /*a4a0*/  IMAD.IADD R3, R5, 0x1, R3 ;  /* 0x0000000105037824 */ /* 0x000fe200078e0203 */
[----:B----4-:R-:W-:Y:S01]  /*a4b0*/  ISETP.NE.U32.AND P0, PT, R28, RZ, PT ;  /* 0x000000ff1c00720c */ /* 0x010fe20003f05070 */
[----:B------:R-:W-:Y:S01]  /*a4c0*/  FMUL R0, R0, UR4 ;  /* 0x0000000400007c20 */ /* 0x000fe20008400000 */
[----:B------:R-:W-:Y:S02]  /*a4d0*/  IMAD.MOV.U32 R5, RZ, RZ, -0x1 ;  /* 0xffffffffff057424 */ /* 0x000fe400078e00ff */
[----:B------:R-:W-:Y:S01]  /*a4e0*/  ISETP.NE.AND.EX P0, PT, R29, RZ, PT, P0 ;  /* 0x000000ff1d00720c */ /* 0x000fe20003f05300 */
[----:B------:R3:W4:Y:S01]  /*a4f0*/  F2I.U32.TRUNC.NTZ R13, R0 ;  /* 0x00000000000d7305 */ /* 0x000722000020f000 */
[----:B------:R-:W3:Y:S01]  /*a500*/  LDC R15, c[0x0][0x148] ;  /* 0x00005200ff0f7b82 */ /* 0x000ee20000000800 */
[----:B0-----:R-:W-:-:S02]  /*a510*/  SHF.R.U64 R12, R4, R6, R3 ;  /* 0x00000006040c7219 */ /* 0x001fc40000001203 */
[----:B------:R-:W-:-:S05]  /*a520*/  SHF.R.U32.HI R3, RZ, R6, R3 ;  /* 0x00000006ff037219 */ /* 0x000fca0000011603 */
[----:B------:R-:W0:Y:S01]  /*a530*/  LDC R20, c[0x0][0x600] ;  /* 0x00018000ff147b82 */ /* 0x000e220000000800 */
[-CC-:B-1----:R-:W-:Y:S02]  /*a540*/  SHF.R.U64 R10, R12, R8.reuse, R3.reuse ;  /* 0x000000080c0a7219 */ /* 0x182fe40000001203 */
[----:B------:R-:W-:-:S05]  /*a550*/  SHF.R.U32.HI R3, RZ, R8, R3 ;  /* 0x00000008ff037219 */ /* 0x000fca0000011603 */
[----:B------:R-:W1:Y:S01]  /*a560*/  LDC R27, c[0x0][0x648] ;  /* 0x00019200ff1b7b82 */ /* 0x000e620000000800 */
[-C--:B--2---:R-:W-:Y:S02]  /*a570*/  SHF.L.U32 R4, R5, R26.reuse, RZ ;  /* 0x0000001a05047219 */ /* 0x084fe400000006ff */
[-CC-:B------:R-:W-:Y:S02]  /*a580*/  SHF.R.U64 R14, R10, R26.reuse, R3.reuse ;  /* 0x0000001a0a0e7219 */ /* 0x180fe40000001203 */
[----:B------:R-:W-:Y:S02]  /*a590*/  SHF.R.U32.HI R5, RZ, R26, R3 ;  /* 0x0000001aff057219 */ /* 0x000fe40000011603 */
[----:B------:R-:W-:Y:S01]  /*a5a0*/  LOP3.LUT R25, RZ, R4, RZ, 0x33, !PT ;  /* 0x00000004ff197212 */ /* 0x000fe200078e33ff */
[----:B------:R-:W2:Y:S01]  /*a5b0*/  LDC R30, c[0x0][0x638] ;  /* 0x00018e00ff1e7b82 */ /* 0x000ea20000000800 */
[----:B------:R-:W-:Y:S01]  /*a5c0*/  SHF.L.U32 R26, R7, R26, RZ ;  /* 0x0000001a071a7219 */ /* 0x000fe200000006ff */
[----:B------:R-:W-:-:S06]  /*a5d0*/  IMAD.MOV.U32 R4, RZ, RZ, R14 ;  /* 0x000000ffff047224 */ /* 0x000fcc00078e000e */
[----:B------:R-:W0:Y:S01]  /*a5e0*/  LDC R31, c[0x0][0x610] ;  /* 0x00018400ff1f7b82 */ /* 0x000e220000000800 */
[----:B----4-:R-:W-:Y:S05]  /*a5f0*/  @!P0 BRA `(.L_x_219) ;  /* 0x0000000000288947 */ /* 0x010fea0003800000 */
[----:B------:R-:W4:Y:S02]  /*a600*/  LDC R3, c[0x0][0x64c] ;  /* 0x00019300ff037b82 */ /* 0x000f240000000800 */
[----:B----4-:R-:W-:-:S05]  /*a610*/  IADD3 R3, P0, R14, R3, RZ ;  /* 0x000000030e037210 */ /* 0x010fca0007f1e0ff */
        /* <DEDUP_REMOVED lines=8> */
.L_x_219:
[----:B------:R-:W-:Y:S01]  /*a6a0*/  ISETP.NE.AND P0, PT, R2, 0x1, PT ;  /* 0x000000010200780c */ /* 0x000fe20003f05270 */
[----:B0-----:R-:W-:Y:S01]  /*a6b0*/  VIADD R7, R20, 0xffffffff ;  /* 0xffffffff14077836 */ /* 0x001fe20000000000 */
[----:B-1-3--:R-:W-:Y:S01]  /*a6c0*/  SHF.R.U64 R0, R4, R27, R5 ;  /* 0x0000001b04007219 */ /* 0x00afe20000001205 */
[----:B------:R-:W-:Y:S01]  /*a6d0*/  IMAD.MOV R13, RZ, RZ, -R13 ;  /* 0x000000ffff0d7224 */ /* 0x000fe200078e0a0d */
[----:B------:R-:W-:Y:S01]  /*a6e0*/  LOP3.LUT R5, R10, R25, RZ, 0xc0, !PT ;  /* 0x000000190a057212 */ /* 0x000fe200078ec0ff */
[----:B------:R-:W-:Y:S01]  /*a6f0*/  IMAD.MOV.U32 R4, RZ, RZ, 0x1 ;  /* 0x00000001ff047424 */ /* 0x000fe200078e00ff */
[----:B------:R-:W-:Y:S01]  /*a700*/  LOP3.LUT R12, R12, R7, RZ, 0xc0, !PT ;  /* 0x000000070c0c7212 */ /* 0x000fe200078ec0ff */
[----:B------:R-:W-:Y:S02]  /*a710*/  IMAD.MOV R3, RZ, RZ, -R0 ;  /* 0x000000ffff037224 */ /* 0x000fe400078e0a00 */
[----:B------:R-:W-:Y:S02]  /*a720*/  IMAD R0, R26, R0, R5 ;  /* 0x000000001a007224 */ /* 0x000fe400078e0205 */
[----:B--2---:R-:W-:-:S02]  /*a730*/  IMAD R3, R3, R30, R14 ;  /* 0x0000001e03037224 */ /* 0x004fc400078e020e */
[----:B------:R-:W-:Y:S02]  /*a740*/  @P0 IMAD R21, R15, R13, R24 ;  /* 0x0000000d0f150224 */ /* 0x000fe400078e0218 */
[----:B------:R-:W-:Y:S01]  /*a750*/  IMAD R5, R3, R20, R12 ;  /* 0x0000001403057224 */ /* 0x000fe200078e020c */
[----:B------:R-:W-:Y:S01]  /*a760*/  PRMT R3, R4, 0x7610, R3 ;  /* 0x0000761004037816 */ /* 0x000fe20000000003 */
[----:B------:R-:W-:-:S05]  /*a770*/  IMAD R0, R0, R31, R21 ;  /* 0x0000001f00007224 */ /* 0x000fca00078e0215 */
[----:B------:R-:W-:Y:S02]  /*a780*/  SEL R120, R5, R0, !P0 ;  /* 0x0000000005787207 */ /* 0x000fe40004000000 */
[----:B------:R-:W-:-:S07]  /*a790*/  SEL R0, R0, R5, !P0 ;  /* 0x0000000500007207 */ /* 0x000fce0004000000 */
.L_x_217:
[----:B------:R-:W-:Y:S01]  /*a7a0*/  LOP3.LUT P0, RZ, R3, 0xff, RZ, 0xc0, !PT ;  /* 0x000000ff03ff7812 */ /* 0x000fe2000780c0ff */
[----:B------:R-:W-:-:S12]  /*a7b0*/  IMAD.MOV.U32 R121, RZ, RZ, R0 ;  /* 0x000000ffff797224 */ /* 0x000fd800078e0000 */
[----:B------:R-:W-:Y:S05]  /*a7c0*/  @P0 BRA `(.L_x_220) ;  /* 0xffffff6800880947 */ /* 0x000fea000383ffff */
[----:B------:R-:W-:Y:S05]  /*a7d0*/  EXIT ;  /* 0x000000000000794d */ /* 0x000fea0003800000 */
.L_x_3:
        /* <DEDUP_REMOVED lines=26> */
.L_x_222:
[--C-:B------:R-:W-:Y:S01]  /*a980*/  SHF.R.U64 R14, R12, R20, R13.reuse ;  /* 0x000000140c0e7219 */ /* 0x100fe2000000120d */
[----:B------:R-:W0:Y:S01]  /*a990*/  LDC R24, c[0x0][0x618] ;  /* 0x00018600ff187b82 */ /* 0x000e220000000800 */
[----:B------:R-:W-:Y:S01]  /*a9a0*/  I2FP.F32.U32 R8, R6 ;  /* 0x0000000600087245 */ /* 0x000fe20000201000 */
[----:B------:R-:W-:Y:S01]  /*a9b0*/  ULDC UR4, c[0x0][0x150] ;  /* 0x0000540000047ab9 */ /* 0x000fe20000000800 */
[----:B------:R-:W-:Y:S02]  /*a9c0*/  SHF.R.U32.HI R7, RZ, R20, R13 ;  /* 0x00000014ff077219 */ /* 0x000fe4000001160d */
[----:B------:R-:W-:Y:S01]  /*a9d0*/  IADD3 R11, P0, RZ, -R14, RZ ;  /* 0x8000000eff0b7210 */ /* 0x000fe20007f1e0ff */
[----:B------:R-:W-:Y:S01]  /*a9e0*/  FMUL R13, R8, UR4 ;  /* 0x00000004080d7c20 */ /* 0x000fe20008400000 */
[----:B------:R-:W-:Y:S01]  /*a9f0*/  ULDC UR4, c[0x0][0x154] ;  /* 0x0000550000047ab9 */ /* 0x000fe20000000800 */
[----:B------:R-:W1:Y:S02]  /*aa00*/  LDC.64 R26, c[0x0][0x640] ;  /* 0x00019000ff1a7b82 */ /* 0x000e640000000a00 */
[----:B------:R-:W-:-:S02]  /*aa10*/  IMAD.X R7, RZ, RZ, ~R7, P0 ;  /* 0x000000ffff077224 */ /* 0x000fc400000e0e07 */
[----:B------:R-:W2:Y:S01]  /*aa20*/  F2I.U32.TRUNC.NTZ R13, R13 ;  /* 0x0000000d000d7305 */ /* 0x000ea2000020f000 */
[----:B------:R-:W-:-:S03]  /*aa30*/  IMAD.WIDE.U32 R8, R11, R22, R16 ;  /* 0x000000160b087225 */ /* 0x000fc600078e0010 */
[----:B------:R-:W3:Y:S01]  /*aa40*/  LDC R15, c[0x0][0x144] ;  /* 0x00005100ff0f7b82 */ /* 0x000ee20000000800 */
[----:B------:R-:W-:-:S04]  /*aa50*/  IMAD R10, R7, R22, RZ ;  /* 0x00000016070a7224 */ /* 0x000fc800078e02ff */
[----:B------:R-:W-:Y:S02]  /*aa60*/  IMAD R7, R11, R23, R10 ;  /* 0x000000170b077224 */ /* 0x000fe400078e020a */
[----:B------:R-:W-:Y:S01]  /*aa70*/  IMAD.MOV.U32 R10, RZ, RZ, -0x1 ;  /* 0xffffffffff0a7424 */ /* 0x000fe200078e00ff */
[----:B------:R-:W4:Y:S01]  /*aa80*/  LDC R20, c[0x0][0x608] ;  /* 0x00018200ff147b82 */ /* 0x000f220000000800 */
[----:B------:R-:W-:Y:S01]  /*aa90*/  IMAD.IADD R7, R9, 0x1, R7 ;  /* 0x0000000109077824 */ /* 0x000fe200078e0207 */
[----:B------:R-:W-:-:S04]  /*aaa0*/  I2FP.F32.U32 R9, R3 ;  /* 0x0000000300097245 */ /* 0x000fc80000201000 */
[-C--:B0-----:R-:W-:Y:S01]  /*aab0*/  SHF.R.U64 R12, R8, R24.reuse, R7 ;  /* 0x00000018080c7219 */ /* 0x081fe20000001207 */
[----:B--2---:R-:W-:Y:S01]  /*aac0*/  IMAD.MOV R8, RZ, RZ, -R13 ;  /* 0x000000ffff087224 */ /* 0x004fe200078e0a0d */
[----:B------:R-:W0:Y:S01]  /*aad0*/  LDC R11, c[0x0][0x658] ;  /* 0x00019600ff0b7b82 */ /* 0x000e220000000800 */
[----:B-1----:R-:W-:Y:S01]  /*aae0*/  ISETP.NE.U32.AND P0, PT, R26, RZ, PT ;  /* 0x000000ff1a00720c */ /* 0x002fe20003f05070 */
[----:B------:R-:W-:Y:S01]  /*aaf0*/  FMUL R9, R9, UR4 ;  /* 0x0000000409097c20 */ /* 0x000fe20008400000 */
[----:B------:R-:W-:Y:S02]  /*ab00*/  SHF.R.U32.HI R7, RZ, R24, R7 ;  /* 0x00000018ff077219 */ /* 0x000fe40000011607 */
[----:B------:R-:W-:-:S03]  /*ab10*/  ISETP.NE.AND.EX P0, PT, R27, RZ, PT, P0 ;  /* 0x000000ff1b00720c */ /* 0x000fc60003f05300 */
[----:B------:R-:W1:Y:S01]  /*ab20*/  LDC R22, c[0x0][0x148] ;  /* 0x00005200ff167b82 */ /* 0x000e620000000800 */
[----:B---3--:R-:W-:Y:S02]  /*ab30*/  IMAD R23, R15, R8, R6 ;  /* 0x000000080f177224 */ /* 0x008fe400078e0206 */
[----:B------:R-:W-:-:S05]  /*ab40*/  IMAD.MOV.U32 R8, RZ, RZ, 0x1 ;  /* 0x00000001ff087424 */ /* 0x000fca00078e00ff */
[----:B------:R-:W2:Y:S01]  /*ab50*/  LDC R21, c[0x0][0x600] ;  /* 0x00018000ff157b82 */ /* 0x000ea20000000800 */
[-CC-:B----4-:R-:W-:Y:S02]  /*ab60*/  SHF.R.U64 R15, R12, R20.reuse, R7.reuse ;  /* 0x000000140c0f7219 */ /* 0x190fe40000001207 */
[----:B------:R-:W-:Y:S02]  /*ab70*/  SHF.R.U32.HI R6, RZ, R20, R7 ;  /* 0x00000014ff067219 */ /* 0x000fe40000011607 */
[----:B------:R3:W4:Y:S03]  /*ab80*/  F2I.U32.TRUNC.NTZ R20, R9 ;  /* 0x0000000900147305 */ /* 0x000726000020f000 */
[----:B------:R-:W1:Y:S01]  /*ab90*/  LDC R25, c[0x0][0x648] ;  /* 0x00019200ff197b82 */ /* 0x000e620000000800 */
[-C--:B0-----:R-:W-:Y:S02]  /*aba0*/  SHF.R.U64 R19, R15, R11.reuse, R6 ;  /* 0x0000000b0f137219 */ /* 0x081fe40000001206 */
[----:B------:R-:W-:-:S02]  /*abb0*/  SHF.L.U32 R10, R10, R11, RZ ;  /* 0x0000000b0a0a7219 */ /* 0x000fc400000006ff */
[-C--:B------:R-:W-:Y:S01]  /*abc0*/  SHF.R.U32.HI R7, RZ, R11.reuse, R6 ;  /* 0x0000000bff077219 */ /* 0x080fe20000011606 */
[----:B------:R-:W-:Y:S01]  /*abd0*/  IMAD.MOV.U32 R6, RZ, RZ, R19 ;  /* 0x000000ffff067224 */ /* 0x000fe200078e0013 */
[----:B------:R-:W-:Y:S01]  /*abe0*/  SHF.L.U32 R24, R8, R11, RZ ;  /* 0x0000000b08187219 */ /* 0x000fe200000006ff */
[----:B------:R-:W0:Y:S01]  /*abf0*/  LDC R28, c[0x0][0x638] ;  /* 0x00018e00ff1c7b82 */ /* 0x000e220000000800 */
[----:B------:R-:W-:-:S07]  /*ac00*/  LOP3.LUT R30, RZ, R10, RZ, 0x33, !PT ;  /* 0x0000000aff1e7212 */ /* 0x000fce00078e33ff */
[----:B------:R-:W0:Y:S01]  /*ac10*/  LDC R29, c[0x0][0x610] ;  /* 0x00018400ff1d7b82 */ /* 0x000e220000000800 */
[----:B---34-:R-:W-:Y:S05]  /*ac20*/  @!P0 BRA `(.L_x_223) ;  /* 0x0000000000288947 */ /* 0x018fea0003800000 */
[----:B------:R-:W3:Y:S02]  /*ac30*/  LDC R6, c[0x0][0x64c] ;  /* 0x00019300ff067b82 */ /* 0x000ee40000000800 */
[----:B---3--:R-:W-:-:S05]  /*ac40*/  IADD3 R11, P0, R19, R6, RZ ;  /* 0x00000006130b7210 */ /* 0x008fca0007f1e0ff */
        /* <DEDUP_REMOVED lines=8> */
.L_x_223:
[----:B------:R-:W-:Y:S01]  /*acd0*/  ISETP.NE.AND P0, PT, R2, 0x1, PT ;  /* 0x000000010200780c */ /* 0x000fe20003f05270 */
[----:B--2---:R-:W-:Y:S01]  /*ace0*/  VIADD R9, R21, 0xffffffff ;  /* 0xffffffff15097836 */ /* 0x004fe20000000000 */
[----:B-1----:R-:W-:Y:S01]  /*acf0*/  SHF.R.U64 R7, R6, R25, R7 ;  /* 0x0000001906077219 */ /* 0x002fe20000001207 */
[----:B------:R-:W-:Y:S01]  /*ad00*/  IMAD.MOV R20, RZ, RZ, -R20 ;  /* 0x000000ffff147224 */ /* 0x000fe200078e0a14 */
[----:B------:R-:W-:Y:S02]  /*ad10*/  LOP3.LUT R6, R15, R30, RZ, 0xc0, !PT ;  /* 0x0000001e0f067212 */ /* 0x000fe400078ec0ff */
[----:B------:R-:W-:Y:S01]  /*ad20*/  LOP3.LUT R12, R12, R9, RZ, 0xc0, !PT ;  /* 0x000000090c0c7212 */ /* 0x000fe200078ec0ff */
[----:B------:R-:W-:Y:S02]  /*ad30*/  IMAD.MOV R8, RZ, RZ, -R7 ;  /* 0x000000ffff087224 */ /* 0x000fe400078e0a07 */
[----:B------:R-:W-:Y:S02]  /*ad40*/  IMAD R6, R24, R7, R6 ;  /* 0x0000000718067224 */ /* 0x000fe400078e0206 */
[----:B------:R-:W-:-:S02]  /*ad50*/  IMAD.MOV.U32 R9, RZ, RZ, 0x1 ;  /* 0x00000001ff097424 */ /* 0x000fc400078e00ff */
[----:B------:R-:W-:Y:S02]  /*ad60*/  @P0 IMAD R23, R22, R20, R3 ;  /* 0x0000001416170224 */ /* 0x000fe400078e0203 */
[----:B0-----:R-:W-:Y:S02]  /*ad70*/  IMAD R3, R8, R28, R19 ;  /* 0x0000001c08037224 */ /* 0x001fe400078e0213 */
[----:B------:R-:W-:Y:S02]  /*ad80*/  IMAD R13, R6, R29, R23 ;  /* 0x0000001d060d7224 */ /* 0x000fe400078e0217 */
[----:B------:R-:W-:Y:S02]  /*ad90*/  IMAD R6, R3, R21, R12 ;  /* 0x0000001503067224 */ /* 0x000fe400078e020c */
[----:B------:R-:W-:-:S03]  /*ada0*/  IMAD.MOV.U32 R8, RZ, RZ, R14 ;  /* 0x000000ffff087224 */ /* 0x000fc600078e000e */
[----:B------:R-:W-:Y:S02]  /*adb0*/  SEL R20, R6, R13, !P0 ;  /* 0x0000000d06147207 */ /* 0x000fe40004000000 */
[----:B------:R-:W-:-:S07]  /*adc0*/  SEL R13, R13, R6, !P0 ;  /* 0x000000060d0d7207 */ /* 0x000fce0004000000 */
.L_x_221:
[----:B------:R-:W-:-:S08]  /*add0*/  NOP ;  /* 0x0000000000007918 */ /* 0x000fd00000000000 */
[----:B------:R-:W0:-:S00]  /*ade0*/  USETMAXREG.DEALLOC.CTAPOOL 0x28 ;  /* 0x00000028000079c8 */ /* 0x000e0000080e0500 */
[----:B0-----:R-:W-:-:S13]  /*adf0*/  ISETP.NE.AND P0, PT, R0, RZ, PT ;  /* 0x000000ff0000720c */ /* 0x001fda0003f05270 */
[----:B------:R-:W-:Y:S05]  /*ae00*/  @P0 EXIT ;  /* 0x000000000000094d */ /* 0x000fea0003800000 */
[----:B------:R-:W-:Y:S01]  /*ae10*/  LOP3.LUT P0, RZ, R9, 0xff, RZ, 0xc0, !PT ;  /* 0x000000ff09ff7812 */ /* 0x000fe2000780c0ff */
[----:B------:R-:W-:Y:S02]  /*ae20*/  IMAD.MOV.U32 R0, RZ, RZ, 0x1 ;  /* 0x00000001ff007424 */ /* 0x000fe400078e00ff */
[----:B------:R-:W-:-:S10]  /*ae30*/  IMAD.MOV.U32 R3, RZ, RZ, RZ ;  /* 0x000000ffff037224 */ /* 0x000fd400078e00ff */
[----:B------:R-:W-:Y:S05]  /*ae40*/  @!P0 BRA `(.L_x_224) ;  /* 0x0000000c004c8947 */ /* 0x000fea0003800000 */
[----:B------:R-:W0:Y:S01]  /*ae50*/  LDC R0, c[0x0][0x28c] ;  /* 0x0000a300ff007b82 */ /* 0x000e220000000800 */
[----:B------:R-:W-:Y:S01]  /*ae60*/  LOP3.LUT P0, RZ, R4, 0x1f, RZ, 0xc0, !PT ;  /* 0x0000001f04ff7812 */ /* 0x000fe2000780c0ff */
[----:B------:R-:W-:Y:S01]  /*ae70*/  ULDC UR5, c[0x0][0x658] ;  /* 0x0001960000057ab9 */ /* 0x000fe20000000800 */
[----:B------:R-:W-:Y:S01]  /*ae80*/  UMOV UR6, 0xffffffff ;  /* 0xffffffff00067882 */ /* 0x000fe20000000000 */
[----:B------:R-:W-:Y:S01]  /*ae90*/  BSSY B0, `(.L_x_224) ;  /* 0x00000ce000007945 */ /* 0x000fe20003800000 */
[----:B------:R-:W-:Y:S01]  /*aea0*/  USHF.L.U32 UR6, UR6, UR5, URZ ;  /* 0x0000000506067299 */ /* 0x000fe2000800063f */
[C---:B------:R-:W-:Y:S01]  /*aeb0*/  ISETP.NE.AND P2, PT, R5.reuse, RZ, PT ;  /* 0x000000ff0500720c */ /* 0x040fe20003f45270 */
[----:B------:R-:W-:Y:S01]  /*aec0*/  IMAD.MOV.U32 R11, RZ, RZ, 0x1 ;  /* 0x00000001ff0b7424 */ /* 0x000fe200078e00ff */
[----:B------:R-:W-:Y:S01]  /*aed0*/  ISETP.NE.OR P0, PT, R5, RZ, !P0 ;  /* 0x000000ff0500720c */ /* 0x000fe20004705670 */
[----:B------:R-:W-:Y:S01]  /*aee0*/  ULDC UR4, c[0x0][0x600] ;  /* 0x0001800000047ab9 */ /* 0x000fe20000000800 */
[----:B------:R-:W-:Y:S01]  /*aef0*/  LOP3.LUT R19, R18, 0x2, RZ, 0xfc, !PT ;  /* 0x0000000212137812 */ /* 0x000fe200078efcff */
[----:B------:R-:W-:Y:S01]  /*af00*/  UMOV UR7, 0x1 ;  /* 0x0000000100077882 */ /* 0x000fe20000000000 */
[----:B------:R-:W-:-:S02]  /*af10*/  UIADD3 UR4, UR4, -0x1, URZ ;  /* 0xffffffff04047890 */ /* 0x000fc4000fffe03f */
[----:B------:R-:W-:Y:S02]  /*af20*/  USHF.L.U32 UR5, UR7, UR5, URZ ;  /* 0x0000000507057299 */ /* 0x000fe4000800063f */
[----:B------:R-:W-:Y:S01]  /*af30*/  ULOP3.LUT UR13, URZ, UR6, URZ, 0x33, !UPT ;  /* 0x000000063f0d7292 */ /* 0x000fe2000f8e333f */
[----:B------:R-:W-:Y:S01]  /*af40*/  ULDC.64 UR22, c[0x0][0x198] ;  /* 0x0000660000167ab9 */ /* 0x000fe20000000a00 */
[----:B0-----:R-:W-:-:S05]  /*af50*/  VIADD R0, R0, 0x7f ;  /* 0x0000007f00007836 */ /* 0x001fca0000000000 */
[----:B------:R-:W-:-:S04]  /*af60*/  SHF.R.S32.HI R3, RZ, 0x1f, R0 ;  /* 0x0000001fff037819 */ /* 0x000fc80000011400 */
[----:B------:R-:W-:Y:S01]  /*af70*/  LEA.HI R3, R3, R0, RZ, 0x7 ;  /* 0x0000000003037211 */ /* 0x000fe200078f38ff */
[----:B------:R-:W-:-:S03]  /*af80*/  IMAD.MOV.U32 R0, RZ, RZ, 0x1 ;  /* 0x00000001ff007424 */ /* 0x000fc600078e00ff */
[----:B------:R-:W-:Y:S01]  /*af90*/  SHF.R.S32.HI R12, RZ, 0x7, R3 ;  /* 0x00000007ff0c7819 */ /* 0x000fe20000011403 */
[----:B------:R-:W-:-:S04]  /*afa0*/  IMAD.MOV.U32 R3, RZ, RZ, RZ ;  /* 0x000000ffff037224 */ /* 0x000fc800078e00ff */
[----:B------:R-:W-:-:S07]  /*afb0*/  VIADD R10, R12, 0x1 ;  /* 0x000000010c0a7836 */ /* 0x000fce0000000000 */
.L_x_236:
[----:B------:R-:W-:-:S03]  /*afc0*/  UMOV UR6, 0xffffffff ;  /* 0xffffffff00067882 */ /* 0x000fc60000000000 */
[----:B------:R-:W-:Y:S05]  /*afd0*/  BRA.DIV UR6, `(.L_x_225) ;  /* 0x0000000e068c7947 */ /* 0x000fea000b800000 */
[----:B------:R-:W-:-:S13]  /*afe0*/  ELECT P6, URZ, PT ;  /* 0x00000000003f782f */ /* 0x000fda00038c0000 */
.L_x_245:
[----:B------:R-:W0:Y:S01]  /*aff0*/  LDC R4, c[0x0][0x28c] ;  /* 0x0000a300ff047b82 */ /* 0x000e220000000800 */
[----:B------:R-:W-:Y:S01]  /*b000*/  BSSY B1, `(.L_x_226) ;  /* 0x0000043000017945 */ /* 0x000fe20003800000 */
[----:B0-----:R-:W-:-:S13]  /*b010*/  ISETP.LT.OR P6, PT, R4, 0x1, !P6 ;  /* 0x000000010400780c */ /* 0x001fda00077c1670 */
[----:B------:R-:W-:Y:S05]  /*b020*/  @P6 BRA `(.L_x_227) ;  /* 0x0000000400006947 */ /* 0x000fea0003800000 */
[----:B------:R-:W-:Y:S02]  /*b030*/  IMAD R13, R13, 0x180, RZ ;  /* 0x000001800d0d7824 */ /* 0x000fe400078e02ff */
[----:B------:R-:W-:Y:S02]  /*b040*/  IMAD.SHL.U32 R20, R20, 0x40, RZ ;  /* 0x0000004014147824 */ /* 0x000fe400078e00ff */
[----:B------:R-:W-:Y:S02]  /*b050*/  IMAD.MOV.U32 R21, RZ, RZ, RZ ;  /* 0x000000ffff157224 */ /* 0x000fe400078e00ff */
[----:B------:R-:W-:Y:S02]  /*b060*/  IMAD.MOV.U32 R4, RZ, RZ, R10 ;  /* 0x000000ffff047224 */ /* 0x000fe400078e000a */
[----:B------:R-:W-:Y:S02]  /*b070*/  IMAD.MOV.U32 R5, RZ, RZ, R0 ;  /* 0x000000ffff057224 */ /* 0x000fe400078e0000 */
[----:B------:R-:W-:-:S07]  /*b080*/  IMAD.MOV.U32 R6, RZ, RZ, R3 ;  /* 0x000000ffff067224 */ /* 0x000fce00078e0003 */
.L_x_231:
[----:B------:R-:W0:Y:S01]  /*b090*/  S2R R14, SR_CgaCtaId ;  /* 0x00000000000e7919 */ /* 0x000e220000008800 */
[----:B------:R-:W-:Y:S01]  /*b0a0*/  MOV R7, 0x400 ;  /* 0x0000040000077802 */ /* 0x000fe20000000f00 */
[----:B------:R-:W1:Y:S03]  /*b0b0*/  @!P2 LDC R9, c[0x0][0x500] ;  /* 0x00014000ff09ab82 */ /* 0x000e660000000800 */
[----:B0-----:R-:W-:Y:S02]  /*b0c0*/  LEA R15, R14, R7, 0x18 ;  /* 0x000000070e0f7211 */ /* 0x001fe400078ec0ff */
[----:B------:R-:W-:-:S03]  /*b0d0*/  SHF.L.U32 R7, R5, 0x1f, RZ ;  /* 0x0000001f05077819 */ /* 0x000fc600000006ff */
[----:B------:R-:W-:-:S04]  /*b0e0*/  IMAD R14, R6, 0x8, R15 ;  /* 0x00000008060e7824 */ /* 0x000fc800078e020f */
[----:B------:R-:W0:Y:S02]  /*b0f0*/  SYNCS.PHASECHK.TRANS64.TRYWAIT P1, [R14+URZ+0x10], R7 ;  /* 0x000010070e0075a7 */ /* 0x000e24000802017f */
[----:B01----:R-:W-:Y:S05]  /*b100*/  @!P1 BRA `(.L_x_228) ;  /* 0x0000000c00609947 */ /* 0x003fea0003800000 */
.L_x_246:
[----:B0-----:R-:W-:Y:S01]  /*b110*/  PRMT R7, R19, 0x9910, RZ ;  /* 0x0000991013077816 */ /* 0x001fe200000000ff */
[----:B------:R0:W-:Y:S03]  /*b120*/  @!P2 SYNCS.ARRIVE.TRANS64 RZ, [R14+URZ], R9 ;  /* 0x000000090effa9a7 */ /* 0x0001e6000800003f */
[----:B------:R-:W-:-:S13]  /*b130*/  ISETP.NE.AND P1, PT, R7, 0x2, PT ;  /* 0x000000020700780c */ /* 0x000fda0003f25270 */
[----:B0-----:R-:W-:Y:S05]  /*b140*/  @P1 BRA `(.L_x_229) ;  /* 0x0000000000041947 */ /* 0x001fea0003800000 */
[----:B------:R-:W-:Y:S01]  /*b150*/  BPT.TRAP 0x1 ;  /* 0x000000040000795c */ /* 0x000fe20000300000 */
.L_x_229:
[----:B------:R-:W-:Y:S05]  /*b160*/  @P0 BRA `(.L_x_230) ;  /* 0x0000000000040947 */ /* 0x000fea0003800000 */
[----:B------:R-:W-:Y:S01]  /*b170*/  BPT.TRAP 0x1 ;  /* 0x000000040000795c */ /* 0x000fe20000300000 */
.L_x_230:
[C-C-:B------:R-:W-:Y:S01]  /*b180*/  IMAD R7, R6.reuse, 0x18000, R15.reuse ;  /* 0x0001800006077824 */ /* 0x140fe200078e020f */
[----:B------:R-:W-:Y:S01]  /*b190*/  R2UR UR34, R21 ;  /* 0x00000000152272ca */ /* 0x000fe200000e0000 */
[----:B------:R-:W-:Y:S01]  /*b1a0*/  IMAD R15, R6, 0x4000, R15 ;  /* 0x00004000060f7824 */ /* 0x000fe200078e020f */
[----:B------:R-:W-:Y:S01]  /*b1b0*/  R2UR UR33, R14 ;  /* 0x000000000e2172ca */ /* 0x000fe200000e0000 */
[----:B------:R-:W-:Y:S01]  /*b1c0*/  VIADD R4, R4, 0xffffffff ;  /* 0xffffffff04047836 */ /* 0x000fe20000000000 */
[----:B------:R-:W-:Y:S01]  /*b1d0*/  R2UR UR24, R7 ;  /* 0x00000000071872ca */ /* 0x000fe200000e0000 */
[----:B------:R-:W-:Y:S01]  /*b1e0*/  UIADD3 UR6, UP0, UR22, 0xf0, URZ ;  /* 0x000000f016067890 */ /* 0x000fe2000ff1e03f */
[----:B------:R-:W-:Y:S01]  /*b1f0*/  R2UR UR8, R15 ;  /* 0x000000000f0872ca */ /* 0x000fe200000e0000 */
[----:B------:R-:W-:Y:S01]  /*b200*/  UIADD3 UR30, UP1, UR22, 0x1f0, URZ ;  /* 0x000001f0161e7890 */ /* 0x000fe2000ff3e03f */
[----:B------:R-:W-:Y:S01]  /*b210*/  R2UR UR36, R8 ;  /* 0x00000000082472ca */ /* 0x000fe200000e0000 */
[----:B------:R-:W-:Y:S01]  /*b220*/  UIADD3.X UR7, URZ, UR23, URZ, UP0, !UPT ;  /* 0x000000173f077290 */ /* 0x000fe200087fe43f */
[----:B------:R-:W-:Y:S01]  /*b230*/  R2UR UR35, R13 ;  /* 0x000000000d2372ca */ /* 0x000fe200000e0000 */
[----:B------:R-:W-:Y:S01]  /*b240*/  UIADD3.X UR31, URZ, UR23, URZ, UP1, !UPT ;  /* 0x000000173f1f7290 */ /* 0x000fe20008ffe43f */
[----:B------:R-:W-:Y:S01]  /*b250*/  R2UR UR19, R20 ;  /* 0x00000000141372ca */ /* 0x000fe200000e0000 */
[----:B------:R-:W-:Y:S01]  /*b260*/  UIADD3 UR26, UR34, 0x40, URZ ;  /* 0x00000040221a7890 */ /* 0x000fe2000fffe03f */
[----:B------:R-:W-:Y:S01]  /*b270*/  ISETP.GT.AND P3, PT, R4, 0x1, PT ;  /* 0x000000010400780c */ /* 0x000fe20003f64270 */
[----:B------:R-:W-:Y:S01]  /*b280*/  VIADD R6, R6, 0x1 ;  /* 0x0000000106067836 */ /* 0x000fe20000000000 */
[----:B------:R-:W-:Y:S01]  /*b290*/  UMOV UR14, 0x0 ;  /* 0x00000000000e7882 */ /* 0x000fe20000000000 */
[----:B------:R-:W-:Y:S01]  /*b2a0*/  UIADD3 UR32, UR24, 0x100, URZ ;  /* 0x0000010018207890 */ /* 0x000fe2000fffe03f */
[----:B------:R-:W-:Y:S01]  /*b2b0*/  VIADD R21, R21, 0x80 ;  /* 0x0000008015157836 */ /* 0x000fe20000000000 */
[----:B------:R-:W-:Y:S01]  /*b2c0*/  UIADD3 UR24, UR24, 0xc100, URZ ;  /* 0x0000c10018187890 */ /* 0x000fe2000fffe03f */
[----:B------:R-:W-:Y:S01]  /*b2d0*/  ISETP.NE.AND P1, PT, R6, 0x2, PT ;  /* 0x000000020600780c */ /* 0x000fe20003f25270 */
[----:B------:R-:W-:-:S02]  /*b2e0*/  UIADD3 UR16, UR8, 0x30100, URZ ;  /* 0x0003010008107890 */ /* 0x000fc4000fffe03f */
[----:B------:R-:W-:Y:S01]  /*b2f0*/  UIADD3 UR8, UR8, 0x32100, URZ ;  /* 0x0003210008087890 */ /* 0x000fe2000fffe03f */
[----:B------:R-:W-:Y:S01]  /*b300*/  SEL R14, RZ, 0x1, P1 ;  /* 0x00000001ff0e7807 */ /* 0x000fe20000800000 */
[----:B------:R-:W-:Y:S01]  /*b310*/  UMOV UR15, 0x10000000 ;  /* 0x10000000000f7882 */ /* 0x000fe20000000000 */
[----:B------:R-:W-:Y:S01]  /*b320*/  UMOV UR25, UR33 ;  /* 0x0000002100197c82 */ /* 0x000fe20008000000 */
[----:B------:R-:W-:Y:S01]  /*b330*/  UMOV UR28, UR36 ;  /* 0x00000024001c7c82 */ /* 0x000fe20008000000 */
[----:B------:R-:W-:Y:S01]  /*b340*/  UMOV UR27, UR35 ;  /* 0x00000023001b7c82 */ /* 0x000fe20008000000 */
[----:B------:R-:W-:Y:S01]  /*b350*/  UMOV UR17, UR33 ;  /* 0x0000002100117c82 */ /* 0x000fe20008000000 */
[----:B------:R-:W-:Y:S01]  /*b360*/  UMOV UR18, UR34 ;  /* 0x0000002200127c82 */ /* 0x000fe20008000000 */
[----:B------:R-:W-:Y:S01]  /*b370*/  UMOV UR20, UR36 ;  /* 0x0000002400147c82 */ /* 0x000fe20008000000 */
[----:B------:R0:W-:Y:S01]  /*b380*/  UTMALDG.3D [UR32], [UR6], desc[UR14] ;  /* 0x00000e20060075b4 */ /* 0x0001e20008011000 */
[----:B------:R-:W-:Y:S01]  /*b390*/  UMOV UR9, UR33 ;  /* 0x0000002100097c82 */ /* 0x000fe20008000000 */
[----:B------:R-:W-:Y:S01]  /*b3a0*/  UMOV UR11, UR19 ;  /* 0x00000013000b7c82 */ /* 0x000fe20008000000 */
[----:B------:R-:W-:Y:S01]  /*b3b0*/  UMOV UR12, UR36 ;  /* 0x00000024000c7c82 */ /* 0x000fe20008000000 */
[----:B------:R-:W-:Y:S01]  /*b3c0*/  UMOV UR10, UR26 ;  /* 0x0000001a000a7c82 */ /* 0x000fe20008000000 */
[----:B------:R-:W-:-:S02]  /*b3d0*/  LOP3.LUT R5, R5, R14, RZ, 0x3c, !PT ;  /* 0x0000000e05057212 */ /* 0x000fc400078e3cff */
[----:B------:R-:W-:Y:S01]  /*b3e0*/  SEL R6, R6, RZ, P1 ;  /* 0x000000ff06067207 */ /* 0x000fe20000800000 */
[----:B------:R0:W-:Y:S01]  /*b3f0*/  UTMALDG.3D [UR24], [UR6], desc[UR14] ;  /* 0x00000e18060075b4 */ /* 0x0001e20008011000 */
[----:B------:R0:W-:Y:S01]  /*b400*/  UTMALDG.3D [UR16], [UR30], desc[UR14] ;  /* 0x00000e101e0075b4 */ /* 0x0001e20008011000 */
[----:B------:R0:W-:Y:S02]  /*b410*/  UTMALDG.3D [UR8], [UR30], desc[UR14] ;  /* 0x00000e081e0075b4 */ /* 0x0001e40008011000 */
[----:B0-----:R-:W-:Y:S05]  /*b420*/  @P3 BRA `(.L_x_231) ;  /* 0xfffffffc00183947 */ /* 0x001fea000383ffff */
.L_x_227:
[----:B------:R-:W-:Y:S05]  /*b430*/  BSYNC B1 ;  /* 0x0000000000017941 */ /* 0x000fea0003800000 */
.L_x_226:
[----:B------:R-:W-:Y:S01]  /*b440*/  LOP3.LUT P3, RZ, R11, 0xff, RZ, 0xc0, !PT ;  /* 0x000000ff0bff7812 */ /* 0x000fe2000786c0ff */
[----:B------:R-:W-:Y:S01]  /*b450*/  IMAD.IADD R3, R12, 0x1, R3 ;  /* 0x000000010c037824 */ /* 0x000fe200078e0203 */
[----:B------:R-:W-:Y:S01]  /*b460*/  IADD3 R16, P4, R16, UR38, RZ ;  /* 0x0000002610107c10 */ /* 0x000fe2000ff9e0ff */
[----:B------:R-:W-:Y:S01]  /*b470*/  ULDC.64 UR6, c[0x0][0x650] ;  /* 0x0001940000067ab9 */ /* 0x000fe20000000a00 */
[----:B------:R-:W-:Y:S01]  /*b480*/  BSSY B1, `(.L_x_232) ;  /* 0x000006c000017945 */ /* 0x000fe20003800000 */
[----:B------:R-:W-:Y:S01]  /*b490*/  IMAD.MOV.U32 R13, RZ, RZ, -0x1 ;  /* 0xffffffffff0d7424 */ /* 0x000fe200078e00ff */
[----:B------:R-:W-:Y:S01]  /*b4a0*/  ISETP.GT.U32.AND P1, PT, R3, 0x1, PT ;  /* 0x000000010300780c */ /* 0x000fe20003f24070 */
[----:B------:R-:W-:Y:S01]  /*b4b0*/  IMAD.MOV.U32 R20, RZ, RZ, -0x1 ;  /* 0xffffffffff147424 */ /* 0x000fe200078e00ff */
[----:B------:R-:W-:Y:S01]  /*b4c0*/  SHF.R.U32.HI R4, RZ, 0x1, R3 ;  /* 0x00000001ff047819 */ /* 0x000fe20000011603 */
[----:B------:R-:W-:Y:S01]  /*b4d0*/  IMAD.MOV.U32 R8, RZ, RZ, -0x1 ;  /* 0xffffffffff087424 */ /* 0x000fe200078e00ff */
[----:B------:R-:W-:-:S02]  /*b4e0*/  ISETP.LT.U32.AND P1, PT, R12, 0x2, P1 ;  /* 0x000000020c00780c */ /* 0x000fc40000f21070 */
[----:B------:R-:W-:Y:S01]  /*b4f0*/  IADD3.X R17, R17, UR40, RZ, P4, !PT ;  /* 0x0000002811117c10 */ /* 0x000fe2000a7fe4ff */
[----:B------:R-:W0:Y:S01]  /*b500*/  @P3 S2R R6, SR_CgaCtaId ;  /* 0x0000000000063919 */ /* 0x000e220000008800 */
[----:B------:R-:W-:Y:S02]  /*b510*/  @P3 MOV R5, 0x400 ;  /* 0x0000040000053802 */ /* 0x000fe40000000f00 */
[----:B------:R-:W-:Y:S02]  /*b520*/  ISETP.GE.U32.AND P4, PT, R16, UR6, PT ;  /* 0x0000000610007c0c */ /* 0x000fe4000bf86070 */
[----:B------:R-:W-:Y:S02]  /*b530*/  LOP3.LUT R4, R4, 0x1, RZ, 0xc0, !PT ;  /* 0x0000000104047812 */ /* 0x000fe400078ec0ff */
[----:B------:R-:W-:Y:S02]  /*b540*/  LOP3.LUT R3, R3, 0x1, RZ, 0xc0, !PT ;  /* 0x0000000103037812 */ /* 0x000fe400078ec0ff */
[----:B------:R-:W-:-:S02]  /*b550*/  PRMT R11, RZ, 0x7610, R11 ;  /* 0x00007610ff0b7816 */ /* 0x000fc4000000000b */
[----:B0-----:R-:W-:-:S04]  /*b560*/  @P3 LEA R5, R6, R5, 0x18 ;  /* 0x0000000506053211 */ /* 0x001fc800078ec0ff */
[----:B------:R0:W-:Y:S01]  /*b570*/  @P3 SYNCS.ARRIVE.TRANS64.A1T0 RZ, [R5+URZ+0x38], RZ ;  /* 0x000038ff05ff39a7 */ /* 0x0001e2000810003f */
[----:B------:R-:W-:-:S04]  /*b580*/  ISETP.NE.U32.AND P3, PT, R4, 0x1, PT ;  /* 0x000000010400780c */ /* 0x000fc80003f65070 */
[----:B------:R-:W-:Y:S02]  /*b590*/  ISETP.GT.U32.AND P3, PT, R12, 0x1, !P3 ;  /* 0x000000010c00780c */ /* 0x000fe40005f64070 */
[----:B0-----:R-:W-:Y:S02]  /*b5a0*/  SEL R5, RZ, 0x1, !P1 ;  /* 0x00000001ff057807 */ /* 0x001fe40004800000 */
[----:B------:R-:W-:Y:S02]  /*b5b0*/  ISETP.GE.U32.AND.EX P1, PT, R17, UR7, PT, P4 ;  /* 0x0000000711007c0c */ /* 0x000fe4000bf26140 */
[----:B------:R-:W-:-:S04]  /*b5c0*/  SEL R4, RZ, 0x1, !P3 ;  /* 0x00000001ff047807 */ /* 0x000fc80005800000 */
[----:B------:R-:W-:Y:S02]  /*b5d0*/  LOP3.LUT R0, R4, R0, R5, 0x96, !PT ;  /* 0x0000000004007212 */ /* 0x000fe400078e9605 */
[----:B------:R-:W-:-:S05]  /*b5e0*/  PRMT R4, RZ, 0x7610, R4 ;  /* 0x00007610ff047816 */ /* 0x000fca0000000004 */
[----:B------:R-:W-:Y:S05]  /*b5f0*/  @P1 BRA `(.L_x_233) ;  /* 0x0000000400501947 */ /* 0x000fea0003800000 */
[----:B------:R-:W-:Y:S01]  /*b600*/  ULDC.64 UR6, c[0x0][0x628] ;  /* 0x00018a0000067ab9 */ /* 0x000fe20000000a00 */
[----:B------:R-:W0:Y:S01]  /*b610*/  S2R R14, SR_CTAID.X ;  /* 0x00000000000e7919 */ /* 0x000e220000002500 */
[----:B------:R-:W-:Y:S01]  /*b620*/  ISETP.NE.U32.AND P1, PT, RZ, UR6, PT ;  /* 0x00000006ff007c0c */ /* 0x000fe2000bf25070 */
[----:B------:R-:W-:Y:S01]  /*b630*/  ULDC UR9, c[0x0][0x630] ;  /* 0x00018c0000097ab9 */ /* 0x000fe20000000800 */
[----:B------:R-:W-:Y:S01]  /*b640*/  IMAD.MOV.U32 R4, RZ, RZ, R16 ;  /* 0x000000ffff047224 */ /* 0x000fe200078e0010 */
[----:B------:R-:W1:Y:S01]  /*b650*/  S2R R13, SR_CTAID.Y ;  /* 0x00000000000d7919 */ /* 0x000e620000002600 */
[----:B------:R-:W-:Y:S01]  /*b660*/  ISETP.NE.AND.EX P1, PT, RZ, UR7, PT, P1 ;  /* 0x00000007ff007c0c */ /* 0x000fe2000bf25310 */
[----:B------:R-:W-:-:S12]  /*b670*/  IMAD.MOV.U32 R5, RZ, RZ, R17 ;  /* 0x000000ffff057224 */ /* 0x000fd800078e0011 */
[----:B------:R-:W-:Y:S05]  /*b680*/  @!P1 BRA `(.L_x_234) ;  /* 0x0000000000289947 */ /* 0x000fea0003800000 */
[----:B------:R-:W-:Y:S02]  /*b690*/  ULDC UR8, c[0x0][0x634] ;  /* 0x00018d0000087ab9 */ /* 0x000fe40000000800 */
[----:B------:R-:W-:-:S05]  /*b6a0*/  IADD3 R9, P1, R16, UR8, RZ ;  /* 0x0000000810097c10 */ /* 0x000fca000ff3e0ff */
[----:B------:R-:W-:-:S04]  /*b6b0*/  IMAD.X R15, RZ, RZ, R17, P1 ;  /* 0x000000ffff0f7224 */ /* 0x000fc800008e0611 */
[----:B------:R-:W-:-:S04]  /*b6c0*/  IMAD.WIDE.U32 R6, R15, UR6, RZ ;  /* 0x000000060f067c25 */ /* 0x000fc8000f8e00ff */
[----:B------:R-:W-:-:S04]  /*b6d0*/  IMAD.WIDE.U32 R6, P1, R9, UR7, R6 ;  /* 0x0000000709067c25 */ /* 0x000fc8000f820006 */
[----:B------:R-:W-:-:S04]  /*b6e0*/  IMAD.WIDE.U32 R8, R9, UR6, RZ ;  /* 0x0000000609087c25 */ /* 0x000fc8000f8e00ff */
[----:B------:R-:W-:Y:S01]  /*b6f0*/  IMAD.X R5, RZ, RZ, RZ, P1 ;  /* 0x000000ffff057224 */ /* 0x000fe200008e06ff */
[----:B------:R-:W-:Y:S01]  /*b700*/  IADD3 RZ, P1, R9, R6, RZ ;  /* 0x0000000609ff7210 */ /* 0x000fe20007f3e0ff */
[----:B------:R-:W-:-:S04]  /*b710*/  IMAD.MOV.U32 R4, RZ, RZ, R7 ;  /* 0x000000ffff047224 */ /* 0x000fc800078e0007 */
[----:B------:R-:W-:-:S08]  /*b720*/  IMAD.WIDE.U32.X R4, R15, UR7, R4, P1 ;  /* 0x000000070f047c25 */ /* 0x000fd000088e0404 */
.L_x_234:
[--C-:B------:R-:W-:Y:S01]  /*b730*/  SHF.R.U64 R8, R4, UR9, R5.reuse ;  /* 0x0000000904087c19 */ /* 0x100fe20008001205 */
[----:B------:R-:W-:Y:S01]  /*b740*/  ULDC.64 UR6, c[0x0][0x620] ;  /* 0x0001880000067ab9 */ /* 0x000fe20000000a00 */
[----:B------:R-:W-:Y:S01]  /*b750*/  SHF.R.U32.HI R4, RZ, UR9, R5 ;  /* 0x00000009ff047c19 */ /* 0x000fe20008011605 */
[----:B------:R-:W2:Y:S01]  /*b760*/  LDC R25, c[0x0][0x144] ;  /* 0x00005100ff197b82 */ /* 0x000ea20000000800 */
[----:B------:R-:W-:Y:S01]  /*b770*/  IADD3 R7, P1, RZ, -R8, RZ ;  /* 0x80000008ff077210 */ /* 0x000fe20007f3e0ff */
[----:B------:R-:W-:Y:S01]  /*b780*/  ULDC.64 UR10, c[0x0][0x640] ;  /* 0x00019000000a7ab9 */ /* 0x000fe20000000a00 */
[----:B0-----:R-:W-:Y:S01]  /*b790*/  I2FP.F32.U32 R9, R14 ;  /* 0x0000000e00097245 */ /* 0x001fe20000201000 */
[----:B------:R-:W-:Y:S02]  /*b7a0*/  ULDC UR8, c[0x0][0x608] ;  /* 0x0001820000087ab9 */ /* 0x000fe40000000800 */
[----:B------:R-:W-:Y:S01]  /*b7b0*/  IMAD.X R4, RZ, RZ, ~R4, P1 ;  /* 0x000000ffff047224 */ /* 0x000fe200008e0e04 */
[----:B------:R-:W-:Y:S01]  /*b7c0*/  ISETP.NE.U32.AND P1, PT, RZ, UR10, PT ;  /* 0x0000000aff007c0c */ /* 0x000fe2000bf25070 */
[----:B------:R-:W0:Y:S02]  /*b7d0*/  LDC R20, c[0x0][0x148] ;  /* 0x00005200ff147b82 */ /* 0x000e240000000800 */
[----:B------:R-:W-:Y:S01]  /*b7e0*/  IMAD R6, R4, UR6, RZ ;  /* 0x0000000604067c24 */ /* 0x000fe2000f8e02ff */
[----:B------:R-:W-:Y:S01]  /*b7f0*/  ISETP.NE.AND.EX P1, PT, RZ, UR11, PT, P1 ;  /* 0x0000000bff007c0c */ /* 0x000fe2000bf25310 */
[----:B------:R-:W-:Y:S01]  /*b800*/  IMAD.WIDE.U32 R4, R7, UR6, R16 ;  /* 0x0000000607047c25 */ /* 0x000fe2000f8e0010 */
[----:B------:R-:W-:-:S03]  /*b810*/  ULDC UR6, c[0x0][0x150] ;  /* 0x0000540000067ab9 */ /* 0x000fc60000000800 */
[----:B------:R-:W-:Y:S02]  /*b820*/  IMAD R7, R7, UR7, R6 ;  /* 0x0000000707077c24 */ /* 0x000fe4000f8e0206 */
[----:B------:R-:W-:Y:S01]  /*b830*/  FMUL R6, R9, UR6 ;  /* 0x0000000609067c20 */ /* 0x000fe20008400000 */
[----:B------:R-:W-:Y:S01]  /*b840*/  ULDC UR6, c[0x0][0x618] ;  /* 0x0001860000067ab9 */ /* 0x000fe20000000800 */
[----:B------:R-:W-:Y:S01]  /*b850*/  ULDC UR7, c[0x0][0x154] ;  /* 0x0000550000077ab9 */ /* 0x000fe20000000800 */
[----:B------:R-:W-:-:S03]  /*b860*/  IMAD.IADD R5, R5, 0x1, R7 ;  /* 0x0000000105057824 */ /* 0x000fc600078e0207 */
[----:B------:R-:W3:Y:S02]  /*b870*/  F2I.U32.TRUNC.NTZ R6, R6 ;  /* 0x0000000600067305 */ /* 0x000ee4000020f000 */
[----:B------:R-:W-:Y:S02]  /*b880*/  SHF.R.U64 R9, R4, UR6, R5 ;  /* 0x0000000604097c19 */ /* 0x000fe40008001205 */
[----:B-1----:R-:W-:-:S05]  /*b890*/  I2FP.F32.U32 R4, R13 ;  /* 0x0000000d00047245 */ /* 0x002fca0000201000 */
[----:B------:R-:W-:Y:S01]  /*b8a0*/  FMUL R22, R4, UR7 ;  /* 0x0000000704167c20 */ /* 0x000fe20008400000 */
[----:B------:R-:W-:Y:S01]  /*b8b0*/  SHF.R.U32.HI R4, RZ, UR6, R5 ;  /* 0x00000006ff047c19 */ /* 0x000fe20008011605 */
[----:B------:R-:W-:-:S03]  /*b8c0*/  ULDC UR6, c[0x0][0x658] ;  /* 0x0001960000067ab9 */ /* 0x000fc60000000800 */
[--C-:B------:R-:W-:Y:S01]  /*b8d0*/  SHF.R.U64 R21, R9, UR8, R4.reuse ;  /* 0x0000000809157c19 */ /* 0x100fe20008001204 */
[----:B------:R-:W1:Y:S01]  /*b8e0*/  F2I.U32.TRUNC.NTZ R22, R22 ;  /* 0x0000001600167305 */ /* 0x000e62000020f000 */
[----:B------:R-:W-:Y:S01]  /*b8f0*/  SHF.R.U32.HI R4, RZ, UR8, R4 ;  /* 0x00000008ff047c19 */ /* 0x000fe20008011604 */
[----:B---3--:R-:W-:-:S03]  /*b900*/  IMAD.MOV R6, RZ, RZ, -R6 ;  /* 0x000000ffff067224 */ /* 0x008fc600078e0a06 */
[----:B------:R-:W-:Y:S01]  /*b910*/  SHF.R.U64 R15, R21, UR6, R4 ;  /* 0x00000006150f7c19 */ /* 0x000fe20008001204 */
[----:B--2---:R-:W-:Y:S01]  /*b920*/  IMAD R14, R25, R6, R14 ;  /* 0x00000006190e7224 */ /* 0x004fe200078e020e */
[----:B------:R-:W-:-:S03]  /*b930*/  SHF.R.U32.HI R23, RZ, UR6, R4 ;  /* 0x00000006ff177c19 */ /* 0x000fc60008011604 */
[----:B------:R-:W-:Y:S02]  /*b940*/  IMAD.MOV.U32 R4, RZ, RZ, R15 ;  /* 0x000000ffff047224 */ /* 0x000fe400078e000f */
[----:B------:R-:W-:Y:S01]  /*b950*/  IMAD.MOV.U32 R5, RZ, RZ, R23 ;  /* 0x000000ffff057224 */ /* 0x000fe200078e0017 */
[----:B-1----:R-:W-:Y:S06]  /*b960*/  @!P1 BRA `(.L_x_235) ;  /* 0x0000000000289947 */ /* 0x002fec0003800000 */
[----:B------:R-:W-:Y:S02]  /*b970*/  ULDC UR6, c[0x0][0x64c] ;  /* 0x0001930000067ab9 */ /* 0x000fe40000000800 */
[----:B------:R-:W-:-:S05]  /*b980*/  IADD3 R5, P1, R15, UR6, RZ ;  /* 0x000000060f057c10 */ /* 0x000fca000ff3e0ff */
[----:B------:R-:W-:-:S04]  /*b990*/  IMAD.X R23, RZ, RZ, R23, P1 ;  /* 0x000000ffff177224 */ /* 0x000fc800008e0617 */
[----:B------:R-:W-:-:S04]  /*b9a0*/  IMAD.WIDE.U32 R6, R23, UR10, RZ ;  /* 0x0000000a17067c25 */ /* 0x000fc8000f8e00ff */
[----:B------:R-:W-:-:S04]  /*b9b0*/  IMAD.WIDE.U32 R6, P1, R5, UR11, R6 ;  /* 0x0000000b05067c25 */ /* 0x000fc8000f820006 */
[----:B------:R-:W-:-:S04]  /*b9c0*/  IMAD.WIDE.U32 R4, R5, UR10, RZ ;  /* 0x0000000a05047c25 */ /* 0x000fc8000f8e00ff */
[----:B------:R-:W-:Y:S01]  /*b9d0*/  IMAD.MOV.U32 R4, RZ, RZ, R7 ;  /* 0x000000ffff047224 */ /* 0x000fe200078e0007 */
[----:B------:R-:W-:Y:S01]  /*b9e0*/  IADD3 RZ, P3, R5, R6, RZ ;  /* 0x0000000605ff7210 */ /* 0x000fe20007f7e0ff */
[----:B------:R-:W-:-:S04]  /*b9f0*/  IMAD.X R5, RZ, RZ, RZ, P1 ;  /* 0x000000ffff057224 */ /* 0x000fc800008e06ff */
[----:B------:R-:W-:-:S08]  /*ba00*/  IMAD.WIDE.U32.X R4, R23, UR11, R4, P3 ;  /* 0x0000000b17047c25 */ /* 0x000fd000098e0404 */
.L_x_235:
[----:B------:R-:W-:Y:S01]  /*ba10*/  ISETP.NE.AND P1, PT, R2, 0x1, PT ;  /* 0x000000010200780c */ /* 0x000fe20003f25270 */
[----:B------:R-:W-:Y:S01]  /*ba20*/  ULDC UR6, c[0x0][0x648] ;  /* 0x0001920000067ab9 */ /* 0x000fe20000000800 */
[----:B------:R-:W-:Y:S01]  /*ba30*/  LOP3.LUT R21, R21, UR13, RZ, 0xc0, !PT ;  /* 0x0000000d15157c12 */ /* 0x000fe2000f8ec0ff */
[----:B------:R-:W-:Y:S01]  /*ba40*/  IMAD.MOV R22, RZ, RZ, -R22 ;  /* 0x000000ffff167224 */ /* 0x000fe200078e0a16 */
[----:B------:R-:W-:Y:S01]  /*ba50*/  SHF.R.U64 R4, R4, UR6, R5 ;  /* 0x0000000604047c19 */ /* 0x000fe20008001205 */
[----:B------:R-:W-:Y:S01]  /*ba60*/  ULDC UR6, c[0x0][0x638] ;  /* 0x00018e0000067ab9 */ /* 0x000fe20000000800 */
[----:B------:R-:W-:Y:S01]  /*ba70*/  ULDC UR7, c[0x0][0x610] ;  /* 0x0001840000077ab9 */ /* 0x000fe20000000800 */
[----:B------:R-:W-:Y:S02]  /*ba80*/  IMAD.MOV.U32 R5, RZ, RZ, 0x1 ;  /* 0x00000001ff057424 */ /* 0x000fe400078e00ff */
[----:B------:R-:W-:Y:S02]  /*ba90*/  IMAD.MOV R6, RZ, RZ, -R4 ;  /* 0x000000ffff067224 */ /* 0x000fe400078e0a04 */
[----:B------:R-:W-:Y:S01]  /*baa0*/  IMAD R21, R4, UR5, R21 ;  /* 0x0000000504157c24 */ /* 0x000fe2000f8e0215 */
[----:B------:R-:W-:Y:S01]  /*bab0*/  LOP3.LUT R4, R9, UR4, RZ, 0xc0, !PT ;  /* 0x0000000409047c12 */ /* 0x000fe2000f8ec0ff */
[----:B0-----:R-:W-:-:S02]  /*bac0*/  @P1 IMAD R14, R20, R22, R13 ;  /* 0x00000016140e1224 */ /* 0x001fc400078e020d */
[----:B------:R-:W-:Y:S01]  /*bad0*/  IMAD R15, R6, UR6, R15 ;  /* 0x00000006060f7c24 */ /* 0x000fe2000f8e020f */
[----:B------:R-:W-:Y:S01]  /*bae0*/  ULDC UR6, c[0x0][0x600] ;  /* 0x0001800000067ab9 */ /* 0x000fe20000000800 */
[----:B------:R-:W-:Y:S02]  /*baf0*/  IMAD R14, R21, UR7, R14 ;  /* 0x00000007150e7c24 */ /* 0x000fe4000f8e020e */
[--C-:B------:R-:W-:Y:S01]  /*bb00*/  IMAD R15, R15, UR6, R4.reuse ;  /* 0x000000060f0f7c24 */ /* 0x100fe2000f8e0204 */
[----:B------:R-:W-:-:S04]  /*bb10*/  PRMT R4, R5, 0x7610, R4 ;  /* 0x0000761005047816 */ /* 0x000fc80000000004 */
[----:B------:R-:W-:Y:S02]  /*bb20*/  SEL R20, R15, R14, !P1 ;  /* 0x0000000e0f147207 */ /* 0x000fe40004800000 */
[----:B------:R-:W-:-:S07]  /*bb30*/  SEL R13, R14, R15, !P1 ;  /* 0x0000000f0e0d7207 */ /* 0x000fce0004800000 */
.L_x_233:
[----:B------:R-:W-:Y:S05]  /*bb40*/  BSYNC B1 ;  /* 0x0000000000017941 */ /* 0x000fea0003800000 */
.L_x_232:
[----:B------:R-:W-:-:S13]  /*bb50*/  LOP3.LUT P1, RZ, R4, 0xff, RZ, 0xc0, !PT ;  /* 0x000000ff04ff7812 */ /* 0x000fda000782c0ff */
[----:B------:R-:W-:Y:S05]  /*bb60*/  @P1 BRA `(.L_x_236) ;  /* 0xfffffff400141947 */ /* 0x000fea000383ffff */
[----:B------:R-:W-:Y:S05]  /*bb70*/  BSYNC B0 ;  /* 0x0000000000007941 */ /* 0x000fea0003800000 */
.L_x_224:
[----:B------:R-:W-:-:S03]  /*bb80*/  UMOV UR6, 0xffffffff ;  /* 0xffffffff00067882 */ /* 0x000fc60000000000 */
[----:B------:R-:W-:Y:S05]  /*bb90*/  BRA.DIV UR6, `(.L_x_237) ;  /* 0x0000000206d07947 */ /* 0x000fea000b800000 */
[----:B------:R-:W-:-:S13]  /*bba0*/  ELECT P6, URZ, PT ;  /* 0x00000000003f782f */ /* 0x000fda00038c0000 */
.L_x_249:
[----:B------:R-:W-:Y:S04]  /*bbb0*/  BSSY B0, `(.L_x_238) ;  /* 0x0000019000007945 */ /* 0x000fe80003800000 */
[----:B------:R-:W-:Y:S05]  /*bbc0*/  @!P6 BRA `(.L_x_239) ;  /* 0x00000000005ce947 */ /* 0x000fea0003800000 */
[----:B------:R-:W-:-:S04]  /*bbd0*/  LOP3.LUT R18, R18, 0x2, RZ, 0xfc, !PT ;  /* 0x0000000212127812 */ /* 0x000fc800078efcff */
[----:B------:R-:W-:-:S13]  /*bbe0*/  ISETP.NE.AND P0, PT, R18, 0x3, PT ;  /* 0x000000031200780c */ /* 0x000fda0003f05270 */
[----:B------:R-:W-:Y:S05]  /*bbf0*/  @!P0 BRA `(.L_x_240) ;  /* 0x0000000000048947 */ /* 0x000fea0003800000 */
[----:B------:R-:W-:Y:S01]  /*bc00*/  BPT.TRAP 0x1 ;  /* 0x000000040000795c */ /* 0x000fe20000300000 */
.L_x_240:
[----:B------:R-:W0:Y:S01]  /*bc10*/  S2R R5, SR_CgaCtaId ;  /* 0x0000000000057919 */ /* 0x000e220000008800 */
[----:B------:R-:W-:Y:S02]  /*bc20*/  MOV R2, 0x400 ;  /* 0x0000040000027802 */ /* 0x000fe40000000f00 */
[----:B------:R-:W-:Y:S02]  /*bc30*/  SHF.L.U32 R4, R0, 0x1f, RZ ;  /* 0x0000001f00047819 */ /* 0x000fe400000006ff */
[----:B0-----:R-:W-:-:S05]  /*bc40*/  LEA R2, R5, R2, 0x18 ;  /* 0x0000000205027211 */ /* 0x001fca00078ec0ff */
[----:B------:R-:W-:-:S04]  /*bc50*/  VIADD R2, R2, 0x10 ;  /* 0x0000001002027836 */ /* 0x000fc80000000000 */
[C---:B------:R-:W-:Y:S02]  /*bc60*/  IMAD R7, R3.reuse, 0x8, R2 ;  /* 0x0000000803077824 */ /* 0x040fe400078e0202 */
[----:B------:R-:W-:Y:S02]  /*bc70*/  VIADD R3, R3, 0x1 ;  /* 0x0000000103037836 */ /* 0x000fe40000000000 */
[----:B------:R-:W0:Y:S03]  /*bc80*/  SYNCS.PHASECHK.TRANS64.TRYWAIT P0, [R7+URZ], R4 ;  /* 0x00000004070075a7 */ /* 0x000e26000800017f */
[----:B------:R-:W-:-:S04]  /*bc90*/  ISETP.NE.AND P1, PT, R3, 0x2, PT ;  /* 0x000000020300780c */ /* 0x000fc80003f25270 */
[----:B------:R-:W-:Y:S02]  /*bca0*/  SEL R5, RZ, 0x1, P1 ;  /* 0x00000001ff057807 */ /* 0x000fe40000800000 */
[----:B------:R-:W-:Y:S02]  /*bcb0*/  SEL R3, R3, RZ, P1 ;  /* 0x000000ff03037207 */ /* 0x000fe40000800000 */
[----:B------:R-:W-:Y:S01]  /*bcc0*/  LOP3.LUT R0, R0, R5, RZ, 0x3c, !PT ;  /* 0x0000000500007212 */ /* 0x000fe200078e3cff */
[----:B0-----:R-:W-:Y:S06]  /*bcd0*/  @!P0 BRA `(.L_x_241) ;  /* 0x0000000000a08947 */ /* 0x001fec0003800000 */
.L_x_250:
[----:B------:R-:W-:Y:S01]  /*bce0*/  IMAD R3, R3, 0x8, R2 ;  /* 0x0000000803037824 */ /* 0x000fe200078e0202 */
[----:B------:R-:W-:-:S07]  /*bcf0*/  SHF.L.U32 R0, R0, 0x1f, RZ ;  /* 0x0000001f00007819 */ /* 0x000fce00000006ff */
.L_x_242:
[----:B-1----:R1:W2:Y:S02]  /*bd00*/  SYNCS.PHASECHK.TRANS64.TRYWAIT P0, [R3+URZ], R0 ;  /* 0x00000000030075a7 */ /* 0x0022a4000800017f */
[----:B--2---:R-:W-:Y:S05]  /*bd10*/  @!P0 NANOSLEEP.SYNCS 0x989680 ;  /* 0x009896800000895d */ /* 0x004fea0003900000 */
[----:B------:R-:W2:Y:S02]  /*bd20*/  @!P0 SYNCS.PHASECHK.TRANS64 P0, [R3+URZ], R0 ;  /* 0x00000000030085a7 */ /* 0x000ea4000800007f */
[----:B--2---:R-:W-:Y:S05]  /*bd30*/  @!P0 BRA `(.L_x_242) ;  /* 0xfffffffc00f08947 */ /* 0x004fea000383ffff */
.L_x_239:
[----:B------:R-:W-:Y:S05]  /*bd40*/  BSYNC B0 ;  /* 0x0000000000007941 */ /* 0x000fea0003800000 */
.L_x_238:
[----:B------:R-:W-:Y:S05]  /*bd50*/  EXIT ;  /* 0x000000000000794d */ /* 0x000fea0003800000 */
.L_x_17:
[----:B-1----:R1:W2:Y:S02]  /*bd60*/  SYNCS.PHASECHK.TRANS64.TRYWAIT P1, [R3+URZ], R0 ;  /* 0x00000000030075a7 */ /* 0x0022a4000802017f */
[----:B--2---:R-:W-:Y:S05]  /*bd70*/  @!P1 NANOSLEEP.SYNCS 0x989680 ;  /* 0x009896800000995d */ /* 0x004fea0003900000 */
[----:B------:R-:W2:Y:S02]  /*bd80*/  @!P1 SYNCS.PHASECHK.TRANS64 P1, [R3+URZ], R0 ;  /* 0x00000000030095a7 */ /* 0x000ea4000802007f */
[----:B--2---:R-:W-:Y:S05]  /*bd90*/  @!P1 BRA `(.L_x_17) ;  /* 0xfffffffc00f09947 */ /* 0x004fea000383ffff */
[----:B------:R-:W-:Y:S05]  /*bda0*/  BRA `(.L_x_16) ;  /* 0xffffff5400cc7947 */ /* 0x000fea000383ffff */
.L_x_22:
[----:B-1----:R-:W-:-:S04]  /*bdb0*/  IMAD.U32 R4, RZ, RZ, UR4 ;  /* 0x00000004ff047e24 */ /* 0x002fc8000f8e00ff */
[----:B------:R1:W2:Y:S03]  /*bdc0*/  SYNCS.PHASECHK.TRANS64.TRYWAIT P1, [R4+URZ], R3 ;  /* 0x00000003040075a7 */ /* 0x0002a6000802017f */
[----:B--2---:R-:W-:Y:S05]  /*bdd0*/  @!P1 NANOSLEEP.SYNCS 0x989680 ;  /* 0x009896800000995d */ /* 0x004fea0003900000 */
[----:B------:R-:W2:Y:S02]  /*bde0*/  @!P1 SYNCS.PHASECHK.TRANS64 P1, [R4+URZ], R3 ;  /* 0x00000003040095a7 */ /* 0x000ea4000802007f */
[----:B--2---:R-:W-:Y:S05]  /*bdf0*/  @!P1 BRA `(.L_x_22) ;  /* 0xfffffffc00ec9947 */ /* 0x004fea000383ffff */
[----:B------:R-:W-:Y:S05]  /*be00*/  BRA `(.L_x_21) ;  /* 0xffffff6000907947 */ /* 0x000fea000383ffff */
.L_x_225:
[----:B------:R-:W-:Y:S01]  /*be10*/  BSSY B1, `(.L_x_243) ;  /* 0x0000006000017945 */ /* 0x000fe20003800000 */
[----:B------:R-:W-:-:S07]  /*be20*/  IMAD.MOV.U32 R15, RZ, RZ, -0x1 ;  /* 0xffffffffff0f7424 */ /* 0x000fce00078e00ff */
[----:B------:R-:W-:Y:S05]  /*be30*/  WARPSYNC.COLLECTIVE R15, `(.L_x_244) ;  /* 0x000000000f0c7348 */ /* 0x000fea0003c00000 */
[----:B------:R-:W-:Y:S02]  /*be40*/  ELECT P6, UR62, PT ;  /* 0x00000000003e782f */ /* 0x000fe400038c0000 */
[----:B------:R-:W-:Y:S01]  /*be50*/  MOV R14, UR62 ;  /* 0x0000003e000e7c02 */ /* 0x000fe20008000f00 */
[----:B------:R-:W-:Y:S10]  /*be60*/  ENDCOLLECTIVE ;  /* 0x000000000000791b */ /* 0x000ff40003800000 */
.L_x_244:
[----:B------:R-:W-:Y:S05]  /*be70*/  BSYNC B1 ;  /* 0x0000000000017941 */ /* 0x000fea0003800000 */
.L_x_243:
[----:B------:R-:W-:Y:S05]  /*be80*/  BRA `(.L_x_245) ;  /* 0xfffffff000587947 */ /* 0x000fea000383ffff */
.L_x_228:
[----:B0-----:R0:W1:Y:S02]  /*be90*/  SYNCS.PHASECHK.TRANS64.TRYWAIT P1, [R14+URZ+0x10], R7 ;  /* 0x000010070e0075a7 */ /* 0x001064000802017f */
[----:B-1----:R-:W-:Y:S05]  /*bea0*/  @!P1 NANOSLEEP.SYNCS 0x989680 ;  /* 0x009896800000995d */ /* 0x002fea0003900000 */
[----:B------:R-:W1:Y:S02]  /*beb0*/  @!P1 SYNCS.PHASECHK.TRANS64 P1, [R14+URZ+0x10], R7 ;  /* 0x000010070e0095a7 */ /* 0x000e64000802007f */
[----:B-1----:R-:W-:Y:S05]  /*bec0*/  @!P1 BRA `(.L_x_228) ;  /* 0xfffffffc00f09947 */ /* 0x002fea000383ffff */
[----:B------:R-:W-:Y:S05]  /*bed0*/  BRA `(.L_x_246) ;  /* 0xfffffff0008c7947 */ /* 0x000fea000383ffff */
.L_x_237:
[----:B------:R-:W-:Y:S01]  /*bee0*/  BSSY B0, `(.L_x_247) ;  /* 0x0000006000007945 */ /* 0x000fe20003800000 */
[----:B------:R-:W-:-:S07]  /*bef0*/  IMAD.MOV.U32 R15, RZ, RZ, -0x1 ;  /* 0xffffffffff0f7424 */ /* 0x000fce00078e00ff */
[----:B------:R-:W-:Y:S05]  /*bf00*/  WARPSYNC.COLLECTIVE R15, `(.L_x_248) ;  /* 0x000000000f0c7348 */ /* 0x000fea0003c00000 */
[----:B------:R-:W-:Y:S02]  /*bf10*/  ELECT P6, UR62, PT ;  /* 0x00000000003e782f */ /* 0x000fe400038c0000 */
[----:B------:R-:W-:Y:S01]  /*bf20*/  MOV R14, UR62 ;  /* 0x0000003e000e7c02 */ /* 0x000fe20008000f00 */
[----:B------:R-:W-:Y:S10]  /*bf30*/  ENDCOLLECTIVE ;  /* 0x000000000000791b */ /* 0x000ff40003800000 */
.L_x_248:
[----:B------:R-:W-:Y:S05]  /*bf40*/  BSYNC B0 ;  /* 0x0000000000007941 */ /* 0x000fea0003800000 */
.L_x_247:
[----:B------:R-:W-:Y:S05]  /*bf50*/  BRA `(.L_x_249) ;  /* 0xfffffffc00147947 */ /* 0x000fea000383ffff */
.L_x_241:
[----:B0-----:R0:W1:Y:S02]  /*bf60*/  SYNCS.PHASECHK.TRANS64.TRYWAIT P0, [R7+URZ], R4 ;  /* 0x00000004070075a7 */ /* 0x001064000800017f */
[----:B-1----:R-:W-:Y:S05]  /*bf70*/  @!P0 NANOSLEEP.SYNCS 0x989680 ;  /* 0x009896800000895d */ /* 0x002fea0003900000 */
[----:B------:R-:W1:Y:S02]  /*bf80*/  @!P0 SYNCS.PHASECHK.TRANS64 P0, [R7+URZ], R4 ;  /* 0x00000004070085a7 */ /* 0x000e64000800007f */
[----:B-1----:R-:W-:Y:S05]  /*bf90*/  @!P0 BRA `(.L_x_241) ;  /* 0xfffffffc00f08947 */ /* 0x002fea000383ffff */
[----:B------:R-:W-:Y:S05]  /*bfa0*/  BRA `(.L_x_250) ;  /* 0xfffffffc004c7947 */ /* 0x000fea000383ffff */
.L_x_251:
[----:B------:R-:W-:-:S00]  /*bfb0*/  BRA `(.L_x_251) ;  /* 0xfffffffc00fc7947 */ /* 0x000fc0000383ffff */
[----:B------:R-:W-:-:S00]  /*bfc0*/  NOP ;  /* 0x0000000000007918 */ /* 0x000fc00000000000 */
        /* <DEDUP_REMOVED lines=11> */
.L_x_252:


//--------------------- .nv.global.init           --------------------------
	.section	.nv.global.init,"aw",@progbits
.nv.global.init:
	.type		$str$22,@object
	.size		$str$22,($str$23 - $str$22)
$str$22:
        /*0000*/ 	.byte	0x6b, 0x5f, 0x74, 0x69, 0x6c, 0x65, 0x5f, 0x63, 0x6f, 0x75, 0x6e, 0x74, 0x20, 0x3e, 0x3d, 0x20
        /*0010*/ 	.byte	0x31, 0x00
	.type		$str$23,@object
	.size		$str$23,(__unnamed_1 - $str$23)
$str$23:
        /*0012*/ 	.byte	0x2f, 0x74, 0x6d, 0x70, 0x2f, 0x63, 0x75, 0x74, 0x6c, 0x61, 0x73, 0x73, 0x5f, 0x73, 0x77, 0x65
        /*0022*/ 	.byte	0x65, 0x70, 0x5f, 0x73, 0x72, 0x63, 0x2f, 0x69, 0x6e, 0x63, 0x6c, 0x75, 0x64, 0x65, 0x2f, 0x63
        /*0032*/ 	.byte	0x75, 0x74, 0x6c, 0x61, 0x73, 0x73, 0x2f, 0x67, 0x65, 0x6d, 0x6d, 0x2f, 0x63, 0x6f, 0x6c, 0x6c
        /*0042*/ 	.byte	0x65, 0x63, 0x74, 0x69, 0x76, 0x65, 0x2f, 0x73, 0x6d, 0x39, 0x30, 0x5f, 0x6d, 0x6d, 0x61, 0x5f
        /*0052*/ 	.byte	0x74, 0x6d, 0x61, 0x5f, 0x67, 0x6d, 0x6d, 0x61, 0x5f, 0x73, 0x73, 0x5f, 0x77, 0x61, 0x72, 0x70
        /*0062*/ 	.byte	0x73, 0x70, 0x65, 0x63, 0x69, 0x61, 0x6c, 0x69, 0x7a, 0x65, 0x64, 0x2e, 0x68, 0x70, 0x70, 0x00
	.type		__unnamed_1,@object
	.size		__unnamed_1,(.L_0 - __unnamed_1)
__unnamed_1:
        /*0072*/ 	.byte	0x76, 0x6f, 0x69, 0x64, 0x20, 0x63, 0x75, 0x74, 0x6c, 0x61, 0x73, 0x73, 0x3a, 0x3a, 0x67, 0x65
        /* <DEDUP_REMOVED lines=180> */
        /*0bc2*/ 	.byte	0x74, 0x79, 0x5d, 0x00
.L_0:


//--------------------- .nv.shared._ZN7cutlass13device_kernelINS_4gemm6kernel13GemmUniversalIN4cute5tupleIJiiiiEEENS1_10collective13CollectiveMmaINS1_34MainloopSm90TmaGmmaWarpSpecializedILi2ENS5_IJNS4_1CILi1EEESB_SB_EEENS1_35KernelTmaWarpSpecializedCooperativeEEENS5_IJNSA_ILi384EEENSA_ILi64EEENSA_ILi128EEEEEENS_10bfloat16_tENS5_IJlSB_lEEESJ_SK_NS4_8TiledMMAINS4_8MMA_AtomIJNS4_4SM904GMMA27MMA_64x64x16_F32BF16BF16_SSILNSO_5MajorE0ELSQ_0ELNSO_7ScaleInE1ELSR_1EEEEEENS4_6LayoutINS5_IJNSA_ILi2EEESB_SB_EEENS5_IJSB_NSA_ILi0EEESX_EEEEENS5_IJNS4_10UnderscoreES10_S10_EEEEENS4_13SM90_TMA_LOADENS4_14ComposedLayoutINS4_7SwizzleILi3ELi4ELi3EEENS4_18smem_ptr_flag_bitsILi16EEENSU_INS5_IJNSA_ILi8EEESG_EEENS5_IJSG_SB_EEEEEEEvNS4_8identityES13_S1D_vS1E_EENS_8epilogue10collective6detail29Sm90TmaWarpSpecializedAdapterINS1H_15DefaultEpilogueISJ_SK_SK_NS1G_6thread17LinearCombinationISJ_Li1EffLNS1L_9ScaleType4KindE0ELNS_15FloatRoundStyleE2ESJ_EENS1_15EpilogueDefaultEEEEEvvEEEEvNT_6ParamsE --------------------------
	.section	.nv.shared._ZN7cutlass13device_kernelINS_4gemm6kernel13GemmUniversalIN4cute5tupleIJiiiiEEENS1_10collective13CollectiveMmaINS1_34MainloopSm90TmaGmmaWarpSpecializedILi2ENS5_IJNS4_1CILi1EEESB_SB_EEENS1_35KernelTmaWarpSpecializedCooperativeEEENS5_IJNSA_ILi384EEENSA_ILi64EEENSA_ILi128EEEEEENS_10bfloat16_tENS5_IJlSB_lEEESJ_SK_NS4_8TiledMMAINS4_8MMA_AtomIJNS4_4SM904GMMA27MMA_64x64x16_F32BF16BF16_SSILNSO_5MajorE0ELSQ_0ELNSO_7ScaleInE1ELSR_1EEEEEENS4_6LayoutINS5_IJNSA_ILi2EEESB_SB_EEENS5_IJSB_NSA_ILi0EEESX_EEEEENS5_IJNS4_10UnderscoreES10_S10_EEEEENS4_13SM90_TMA_LOADENS4_14ComposedLayoutINS4_7SwizzleILi3ELi4ELi3EEENS4_18smem_ptr_flag_bitsILi16EEENSU_INS5_IJNSA_ILi8EEESG_EEENS5_IJSG_SB_EEEEEEEvNS4_8identityES13_S1D_vS1E_EENS_8epilogue10collective6detail29Sm90TmaWarpSpecializedAdapterINS1H_15DefaultEpilogueISJ_SK_SK_NS1G_6thread17LinearCombinationISJ_Li1EffLNS1L_9ScaleType4KindE0ELNS_15FloatRoundStyleE2ESJ_EENS1_15EpilogueDefaultEEEEEvvEEEEvNT_6ParamsE,"aw",@nobits
	.sectionflags	@""
	.align	16
	.zero		1024


//--------------------- .nv.shared.reserved.0     --------------------------
	.section	.nv.shared.reserved.0,"aw",@nobits
	.weak		__nv_reservedSMEM_offset_0_alias
	.size		__nv_reservedSMEM_offset_0_alias, 0, 0
	.other		__nv_reservedSMEM_offset_0_alias,@"STO_CUDA_RESERVED_SHARED STV_DEFAULT"
__nv_reservedSMEM_offset_0_alias:
	.zero		0


//--------------------- .nv.global                --------------------------
	.section	.nv.global,"aw",@nobits
.nv.global:
	.type		_ZN39_INTERNAL_a00badaa_4_k_cu_5a6c8e0f_44154cute1_E,@object
	.size		_ZN39_INTERNAL_a00badaa_4_k_cu_5a6c8e0f_44154cute1_E,(_ZN39_INTERNAL_a00badaa_4_k_cu_5a6c8e0f_44154cuda3std3__45__cpo6cbeginE - _ZN39_INTERNAL_a00badaa_4_k_cu_5a6c8e0f_44154cute1_E)
_ZN39_INTERNAL_a00badaa_4_k_cu_5a6c8e0f_44154cute1_E:
	.zero		1
	.type		_ZN39_INTERNAL_a00badaa_4_k_cu_5a6c8e0f_44154cuda3std3__45__cpo6cbeginE,@object
	.size		_ZN39_INTERNAL_a00badaa_4_k_cu_5a6c8e0f_44154cuda3std3__45__cpo6cbeginE,(_ZN39_INTERNAL_a00badaa_4_k_cu_5a6c8e0f_44154cuda3std3__48in_placeE - _ZN39_INTERNAL_a00badaa_4_k_cu_5a6c8e0f_44154cuda3std3__45__cpo6cbeginE)
_ZN39_INTERNAL_a00badaa_4_k_cu_5a6c8e0f_44154cuda3std3__45__cpo6cbeginE:
	.zero		1
	.type		_ZN39_INTERNAL_a00badaa_4_k_cu_5a6c8e0f_44154cuda3std3__48in_placeE,@object
	.size		_ZN39_INTERNAL_a00badaa_4_k_cu_5a6c8e0f_44154cuda3std3__48in_placeE,(_ZN39_INTERNAL_a00badaa_4_k_cu_5a6c8e0f_44154cuda3std6ranges3__45__cpo9iter_moveE - _ZN39_INTERNAL_a00badaa_4_k_cu_5a6c8e0f_44154cuda3std3__48in_placeE)
_ZN39_INTERNAL_a00badaa_4_k_cu_5a6c8e0f_44154cuda3std3__48in_placeE:
	.zero		1
	.type		_ZN39_INTERNAL_a00badaa_4_k_cu_5a6c8e0f_44154cuda3std6ranges3__45__cpo9iter_moveE,@object
	.size		_ZN39_INTERNAL_a00badaa_4_k_cu_5a6c8e0f_44154cuda3std6ranges3__45__cpo9iter_moveE,(_ZN39_INTERNAL_a00badaa_4_k_cu_5a6c8e0f_44154cuda3std3__45__cpo5beginE - _ZN39_INTERNAL_a00badaa_4_k_cu_5a6c8e0f_44154cuda3std6ranges3__45__cpo9iter_moveE)
_ZN39_INTERNAL_a00badaa_4_k_cu_5a6c8e0f_44154cuda3std6ranges3__45__cpo9iter_moveE:
	.zero		1
	.type		_ZN39_INTERNAL_a00badaa_4_k_cu_5a6c8e0f_44154cuda3std3__45__cpo5beginE,@object
	.size		_ZN39_INTERNAL_a00badaa_4_k_cu_5a6c8e0f_44154cuda3std3__45__cpo5beginE,(_ZN39_INTERNAL_a00badaa_4_k_cu_5a6c8e0f_44154cuda3std3__441_GLOBAL__N__a00badaa_4_k_cu_5a6c8e0f_44156ignoreE - _ZN39_INTERNAL_a00badaa_4_k_cu_5a6c8e0f_44154cuda3std3__45__cpo5beginE)
_ZN39_INTERNAL_a00badaa_4_k_cu_5a6c8e0f_44154cuda3std3__45__cpo5beginE:
	.zero		1
	.type		_ZN39_INTERNAL_a00badaa_4_k_cu_5a6c8e0f_44154cuda3std3__441_GLOBAL__N__a00badaa_4_k_cu_5a6c8e0f_44156ignoreE,@object
	.size		_ZN39_INTERNAL_a00badaa_4_k_cu_5a6c8e0f_44154cuda3std3__441_GLOBAL__N__a00badaa_4_k_cu_5a6c8e0f_44156ignoreE,(_ZN39_INTERNAL_a00badaa_4_k_cu_5a6c8e0f_44154cute7productE - _ZN39_INTERNAL_a00badaa_4_k_cu_5a6c8e0f_44154cuda3std3__441_GLOBAL__N__a00badaa_4_k_cu_5a6c8e0f_44156ignoreE)
_ZN39_INTERNAL_a00badaa_4_k_cu_5a6c8e0f_44154cuda3std3__441_GLOBAL__N__a00badaa_4_k_cu_5a6c8e0f_44156ignoreE:
	.zero		1
	.type		_ZN39_INTERNAL_a00badaa_4_k_cu_5a6c8e0f_44154cute7productE,@object
	.size		_ZN39_INTERNAL_a00badaa_4_k_cu_5a6c8e0f_44154cute7productE,(_ZN39_INTERNAL_a00badaa_4_k_cu_5a6c8e0f_44154cuda3std3__45__cpo3endE - _ZN39_INTERNAL_a00badaa_4_k_cu_5a6c8e0f_44154cute7productE)
_ZN39_INTERNAL_a00badaa_4_k_cu_5a6c8e0f_44154cute7productE:
	.zero		1
	.type		_ZN39_INTERNAL_a00badaa_4_k_cu_5a6c8e0f_44154cuda3std3__45__cpo3endE,@object
	.size		_ZN39_INTERNAL_a00badaa_4_k_cu_5a6c8e0f_44154cuda3std3__45__cpo3endE,(_ZN39_INTERNAL_a00badaa_4_k_cu_5a6c8e0f_44154cuda3std3__419piecewise_constructE - _ZN39_INTERNAL_a00badaa_4_k_cu_5a6c8e0f_44154cuda3std3__45__cpo3endE)
_ZN39_INTERNAL_a00badaa_4_k_cu_5a6c8e0f_44154cuda3std3__45__cpo3endE:
	.zero		1
	.type		_ZN39_INTERNAL_a00badaa_4_k_cu_5a6c8e0f_44154cuda3std3__419piecewise_constructE,@object
	.size		_ZN39_INTERNAL_a00badaa_4_k_cu_5a6c8e0f_44154cuda3std3__419piecewise_constructE,(_ZN39_INTERNAL_a00badaa_4_k_cu_5a6c8e0f_44154cuda3std3__45__cpo4cendE - _ZN39_INTERNAL_a00badaa_4_k_cu_5a6c8e0f_44154cuda3std3__419piecewise_constructE)
_ZN39_INTERNAL_a00badaa_4_k_cu_5a6c8e0f_44154cuda3std3__419piecewise_constructE:
	.zero		1
	.type		_ZN39_INTERNAL_a00badaa_4_k_cu_5a6c8e0f_44154cuda3std3__45__cpo4cendE,@object
	.size		_ZN39_INTERNAL_a00badaa_4_k_cu_5a6c8e0f_44154cuda3std3__45__cpo4cendE,(_ZN39_INTERNAL_a00badaa_4_k_cu_5a6c8e0f_44154cuda3std6ranges3__45__cpo4swapE - _ZN39_INTERNAL_a00badaa_4_k_cu_5a6c8e0f_44154cuda3std3__45__cpo4cendE)
_ZN39_INTERNAL_a00badaa_4_k_cu_5a6c8e0f_44154cuda3std3__45__cpo4cendE:
	.zero		1
	.type		_ZN39_INTERNAL_a00badaa_4_k_cu_5a6c8e0f_44154cuda3std6ranges3__45__cpo4swapE,@object
	.size		_ZN39_INTERNAL_a00badaa_4_k_cu_5a6c8e0f_44154cuda3std6ranges3__45__cpo4swapE,(.L_8 - _ZN39_INTERNAL_a00badaa_4_k_cu_5a6c8e0f_44154cuda3std6ranges3__45__cpo4swapE)
_ZN39_INTERNAL_a00badaa_4_k_cu_5a6c8e0f_44154cuda3std6ranges3__45__cpo4swapE:
	.zero		1
.L_8:


//--------------------- .nv.constant0._ZN7cutlass13device_kernelINS_4gemm6kernel13GemmUniversalIN4cute5tupleIJiiiiEEENS1_10collective13CollectiveMmaINS1_34MainloopSm90TmaGmmaWarpSpecializedILi2ENS5_IJNS4_1CILi1EEESB_SB_EEENS1_35KernelTmaWarpSpecializedCooperativeEEENS5_IJNSA_ILi384EEENSA_ILi64EEENSA_ILi128EEEEEENS_10bfloat16_tENS5_IJlSB_lEEESJ_SK_NS4_8TiledMMAINS4_8MMA_AtomIJNS4_4SM904GMMA27MMA_64x64x16_F32BF16BF16_SSILNSO_5MajorE0ELSQ_0ELNSO_7ScaleInE1ELSR_1EEEEEENS4_6LayoutINS5_IJNSA_ILi2EEESB_SB_EEENS5_IJSB_NSA_ILi0EEESX_EEEEENS5_IJNS4_10UnderscoreES10_S10_EEEEENS4_13SM90_TMA_LOADENS4_14ComposedLayoutINS4_7SwizzleILi3ELi4ELi3EEENS4_18smem_ptr_flag_bitsILi16EEENSU_INS5_IJNSA_ILi8EEESG_EEENS5_IJSG_SB_EEEEEEEvNS4_8identityES13_S1D_vS1E_EENS_8epilogue10collective6detail29Sm90TmaWarpSpecializedAdapterINS1H_15DefaultEpilogueISJ_SK_SK_NS1G_6thread17LinearCombinationISJ_Li1EffLNS1L_9ScaleType4KindE0ELNS_15FloatRoundStyleE2ESJ_EENS1_15EpilogueDefaultEEEEEvvEEEEvNT_6ParamsE --------------------------
	.section	.nv.constant0._ZN7cutlass13device_kernelINS_4gemm6kernel13GemmUniversalIN4cute5tupleIJiiiiEEENS1_10collective13CollectiveMmaINS1_34MainloopSm90TmaGmmaWarpSpecializedILi2ENS5_IJNS4_1CILi1EEESB_SB_EEENS1_35KernelTmaWarpSpecializedCooperativeEEENS5_IJNSA_ILi384EEENSA_ILi64EEENSA_ILi128EEEEEENS_10bfloat16_tENS5_IJlSB_lEEESJ_SK_NS4_8TiledMMAINS4_8MMA_AtomIJNS4_4SM904GMMA27MMA_64x64x16_F32BF16BF16_SSILNSO_5MajorE0ELSQ_0ELNSO_7ScaleInE1ELSR_1EEEEEENS4_6LayoutINS5_IJNSA_ILi2EEESB_SB_EEENS5_IJSB_NSA_ILi0EEESX_EEEEENS5_IJNS4_10UnderscoreES10_S10_EEEEENS4_13SM90_TMA_LOADENS4_14ComposedLayoutINS4_7SwizzleILi3ELi4ELi3EEENS4_18smem_ptr_flag_bitsILi16EEENSU_INS5_IJNSA_ILi8EEESG_EEENS5_IJSG_SB_EEEEEEEvNS4_8identityES13_S1D_vS1E_EENS_8epilogue10collective6detail29Sm90TmaWarpSpecializedAdapterINS1H_15DefaultEpilogueISJ_SK_SK_NS1G_6thread17LinearCombinationISJ_Li1EffLNS1L_9ScaleType4KindE0ELNS_15FloatRoundStyleE2ESJ_EENS1_15EpilogueDefaultEEEEEvvEEEEvNT_6ParamsE,"a",@progbits
	.sectionflags	@""
	.align	4
.nv.constant0._ZN7cutlass13device_kernelINS_4gemm6kernel13GemmUniversalIN4cute5tupleIJiiiiEEENS1_10collective13CollectiveMmaINS1_34MainloopSm90TmaGmmaWarpSpecializedILi2ENS5_IJNS4_1CILi1EEESB_SB_EEENS1_35KernelTmaWarpSpecializedCooperativeEEENS5_IJNSA_ILi384EEENSA_ILi64EEENSA_ILi128EEEEEENS_10bfloat16_tENS5_IJlSB_lEEESJ_SK_NS4_8TiledMMAINS4_8MMA_AtomIJNS4_4SM904GMMA27MMA_64x64x16_F32BF16BF16_SSILNSO_5MajorE0ELSQ_0ELNSO_7ScaleInE1ELSR_1EEEEEENS4_6LayoutINS5_IJNSA_ILi2EEESB_SB_EEENS5_IJSB_NSA_ILi0EEESX_EEEEENS5_IJNS4_10UnderscoreES10_S10_EEEEENS4_13SM90_TMA_LOADENS4_14ComposedLayoutINS4_7SwizzleILi3ELi4ELi3EEENS4_18smem_ptr_flag_bitsILi16EEENSU_INS5_IJNSA_ILi8EEESG_EEENS5_IJSG_SB_EEEEEEEvNS4_8identityES13_S1D_vS1E_EENS_8epilogue10collective6detail29Sm90TmaWarpSpecializedAdapterINS1H_15DefaultEpilogueISJ_SK_SK_NS1G_6thread17LinearCombinationISJ_Li1EffLNS1L_9ScaleType4KindE0ELNS_15FloatRoundStyleE2ESJ_EENS1_15EpilogueDefaultEEEEEvvEEEEvNT_6ParamsE:
	.zero		1664


//--------------------- SYMBOLS --------------------------

	.type		.nv.reservedSmem.offset0,@object
	.size		.nv.reservedSmem.offset0,0x4
	.type		__assertfail,@function
